	.target	sm_90a

	.elftype	@"ET_EXEC"


//--------------------- .note.nv.tkinfo           --------------------------
	.section	.note.nv.tkinfo,"",@"SHT_NOTE"
	.sectionflags	@"SHF_NOTE_NV_TKINFO"
	.tkinfo
        /*0018*/ 	.word	0x00000002
        /*0030*/ 	.string	""
        /*0030*/ 	.string	"ptxas"
        /*0030*/ 	.string	"Cuda compilation tools, release 13.0, V13.0.88"
        /*0030*/ 	.string	"Build cuda_13.0.r13.0/compiler.36424714_0"
        /*0030*/ 	.string	"-arch sm_90a -m 64 "



//--------------------- .note.nv.cuinfo           --------------------------
	.section	.note.nv.cuinfo,"",@"SHT_NOTE"
	.sectionflags	@"SHF_NOTE_NV_CUINFO"
        /*0018*/ 	.short	0x0002
        /*001a*/ 	.short	0x005a
        /*001c*/ 	.short	0x0082
	.zero		2


//--------------------- .nv.info                  --------------------------
	.section	.nv.info,"",@"SHT_CUDA_INFO"
	.align	4


	//----- nvinfo : EIATTR_REGCOUNT
	.align		4
        /*0000*/ 	.byte	0x04, 0x2f
        /*0002*/ 	.short	(.L_15 - .L_14)
	.align		4
.L_14:
        /*0004*/ 	.word	index@(_ZN7cutlass13device_kernelINS_4gemm6kernel13GemmUniversalIN4cute5tupleIJiiiiEEENS1_10collective13CollectiveMmaINS1_34MainloopSm90TmaGmmaWarpSpecializedILi9ENS5_IJNS4_1CILi2EEENSA_ILi1EEESC_EEENS1_35KernelTmaWarpSpecializedCooperativeEEENS5_IJNSA_ILi128EEENSA_ILi256EEENSA_ILi64EEEEEEaNS5_IJlSC_lEEEaSK_NS4_8TiledMMAINS4_8MMA_AtomIJNS4_4SM904GMMA27MMA_64x256x32_S32S8S8_SS_TNEEEENS4_6LayoutISD_NS5_IJSC_NSA_ILi0EEESS_EEEEENS5_IJNS4_10UnderscoreESV_SV_EEEEENS4_13SM90_TMA_LOADENS4_14ComposedLayoutINS4_7SwizzleILi2ELi4ELi3EEENS4_18smem_ptr_flag_bitsILi8EEENSR_INS5_IJNSA_ILi8EEESI_EEENS5_IJSI_SC_EEEEEEEvNS4_8identityENS4_23SM90_TMA_LOAD_MULTICASTES18_vS19_EENS_8epilogue10collective6detail29Sm90TmaWarpSpecializedAdapterINS1D_15DefaultEpilogueIaSK_SK_NS1C_6thread17LinearCombinationIaLi1EiiLNS1H_9ScaleType4KindE0ELNS_15FloatRoundStyleE2EaEENS1_15EpilogueDefaultEEEEEvvEEEEvNT_6ParamsE)
        /*0008*/ 	.word	0x000000a8


	//----- nvinfo : EIATTR_FRAME_SIZE
	.align		4
.L_15:
        /*000c*/ 	.byte	0x04, 0x11
        /*000e*/ 	.short	(.L_17 - .L_16)
	.align		4
.L_16:
        /*0010*/ 	.word	index@(_ZN7cutlass13device_kernelINS_4gemm6kernel13GemmUniversalIN4cute5tupleIJiiiiEEENS1_10collective13CollectiveMmaINS1_34MainloopSm90TmaGmmaWarpSpecializedILi9ENS5_IJNS4_1CILi2EEENSA_ILi1EEESC_EEENS1_35KernelTmaWarpSpecializedCooperativeEEENS5_IJNSA_ILi128EEENSA_ILi256EEENSA_ILi64EEEEEEaNS5_IJlSC_lEEEaSK_NS4_8TiledMMAINS4_8MMA_AtomIJNS4_4SM904GMMA27MMA_64x256x32_S32S8S8_SS_TNEEEENS4_6LayoutISD_NS5_IJSC_NSA_ILi0EEESS_EEEEENS5_IJNS4_10UnderscoreESV_SV_EEEEENS4_13SM90_TMA_LOADENS4_14ComposedLayoutINS4_7SwizzleILi2ELi4ELi3EEENS4_18smem_ptr_flag_bitsILi8EEENSR_INS5_IJNSA_ILi8EEESI_EEENS5_IJSI_SC_EEEEEEEvNS4_8identityENS4_23SM90_TMA_LOAD_MULTICASTES18_vS19_EENS_8epilogue10collective6detail29Sm90TmaWarpSpecializedAdapterINS1D_15DefaultEpilogueIaSK_SK_NS1C_6thread17LinearCombinationIaLi1EiiLNS1H_9ScaleType4KindE0ELNS_15FloatRoundStyleE2EaEENS1_15EpilogueDefaultEEEEEvvEEEEvNT_6ParamsE)
        /*0014*/ 	.word	0x00000000


	//----- nvinfo : EIATTR_MIN_STACK_SIZE
	.align		4
.L_17:
        /*0018*/ 	.byte	0x04, 0x12
        /*001a*/ 	.short	(.L_19 - .L_18)
	.align		4
.L_18:
        /*001c*/ 	.word	index@(_ZN7cutlass13device_kernelINS_4gemm6kernel13GemmUniversalIN4cute5tupleIJiiiiEEENS1_10collective13CollectiveMmaINS1_34MainloopSm90TmaGmmaWarpSpecializedILi9ENS5_IJNS4_1CILi2EEENSA_ILi1EEESC_EEENS1_35KernelTmaWarpSpecializedCooperativeEEENS5_IJNSA_ILi128EEENSA_ILi256EEENSA_ILi64EEEEEEaNS5_IJlSC_lEEEaSK_NS4_8TiledMMAINS4_8MMA_AtomIJNS4_4SM904GMMA27MMA_64x256x32_S32S8S8_SS_TNEEEENS4_6LayoutISD_NS5_IJSC_NSA_ILi0EEESS_EEEEENS5_IJNS4_10UnderscoreESV_SV_EEEEENS4_13SM90_TMA_LOADENS4_14ComposedLayoutINS4_7SwizzleILi2ELi4ELi3EEENS4_18smem_ptr_flag_bitsILi8EEENSR_INS5_IJNSA_ILi8EEESI_EEENS5_IJSI_SC_EEEEEEEvNS4_8identityENS4_23SM90_TMA_LOAD_MULTICASTES18_vS19_EENS_8epilogue10collective6detail29Sm90TmaWarpSpecializedAdapterINS1D_15DefaultEpilogueIaSK_SK_NS1C_6thread17LinearCombinationIaLi1EiiLNS1H_9ScaleType4KindE0ELNS_15FloatRoundStyleE2EaEENS1_15EpilogueDefaultEEEEEvvEEEEvNT_6ParamsE)
        /*0020*/ 	.word	0x00000000
.L_19:


//--------------------- .nv.compat                --------------------------
	.section	.nv.compat,"",@"SHT_CUDA_COMPAT_INFO"
	.align	4
        /*0000*/ 	.byte	0x02, 0x09, 0x01, 0x00, 0x02, 0x02, 0x04, 0x00, 0x02, 0x05, 0x05, 0x00, 0x03, 0x07, 0x01, 0x01
        /*0010*/ 	.byte	0x02, 0x03, 0x01, 0x00, 0x02, 0x06, 0x01, 0x00, 0x04, 0x0b, 0x08, 0x00, 0x00, 0x00, 0x00, 0x00
        /*0020*/ 	.byte	0x00, 0x00, 0x00, 0x00


//--------------------- .nv.info._ZN7cutlass13device_kernelINS_4gemm6kernel13GemmUniversalIN4cute5tupleIJiiiiEEENS1_10collective13CollectiveMmaINS1_34MainloopSm90TmaGmmaWarpSpecializedILi9ENS5_IJNS4_1CILi2EEENSA_ILi1EEESC_EEENS1_35KernelTmaWarpSpecializedCooperativeEEENS5_IJNSA_ILi128EEENSA_ILi256EEENSA_ILi64EEEEEEaNS5_IJlSC_lEEEaSK_NS4_8TiledMMAINS4_8MMA_AtomIJNS4_4SM904GMMA27MMA_64x256x32_S32S8S8_SS_TNEEEENS4_6LayoutISD_NS5_IJSC_NSA_ILi0EEESS_EEEEENS5_IJNS4_10UnderscoreESV_SV_EEEEENS4_13SM90_TMA_LOADENS4_14ComposedLayoutINS4_7SwizzleILi2ELi4ELi3EEENS4_18smem_ptr_flag_bitsILi8EEENSR_INS5_IJNSA_ILi8EEESI_EEENS5_IJSI_SC_EEEEEEEvNS4_8identityENS4_23SM90_TMA_LOAD_MULTICASTES18_vS19_EENS_8epilogue10collective6detail29Sm90TmaWarpSpecializedAdapterINS1D_15DefaultEpilogueIaSK_SK_NS1C_6thread17LinearCombinationIaLi1EiiLNS1H_9ScaleType4KindE0ELNS_15FloatRoundStyleE2EaEENS1_15EpilogueDefaultEEEEEvvEEEEvNT_6ParamsE --------------------------
	.section	.nv.info._ZN7cutlass13device_kernelINS_4gemm6kernel13GemmUniversalIN4cute5tupleIJiiiiEEENS1_10collective13CollectiveMmaINS1_34MainloopSm90TmaGmmaWarpSpecializedILi9ENS5_IJNS4_1CILi2EEENSA_ILi1EEESC_EEENS1_35KernelTmaWarpSpecializedCooperativeEEENS5_IJNSA_ILi128EEENSA_ILi256EEENSA_ILi64EEEEEEaNS5_IJlSC_lEEEaSK_NS4_8TiledMMAINS4_8MMA_AtomIJNS4_4SM904GMMA27MMA_64x256x32_S32S8S8_SS_TNEEEENS4_6LayoutISD_NS5_IJSC_NSA_ILi0EEESS_EEEEENS5_IJNS4_10UnderscoreESV_SV_EEEEENS4_13SM90_TMA_LOADENS4_14ComposedLayoutINS4_7SwizzleILi2ELi4ELi3EEENS4_18smem_ptr_flag_bitsILi8EEENSR_INS5_IJNSA_ILi8EEESI_EEENS5_IJSI_SC_EEEEEEEvNS4_8identityENS4_23SM90_TMA_LOAD_MULTICASTES18_vS19_EENS_8epilogue10collective6detail29Sm90TmaWarpSpecializedAdapterINS1D_15DefaultEpilogueIaSK_SK_NS1C_6thread17LinearCombinationIaLi1EiiLNS1H_9ScaleType4KindE0ELNS_15FloatRoundStyleE2EaEENS1_15EpilogueDefaultEEEEEvvEEEEvNT_6ParamsE,"",@"SHT_CUDA_INFO"
	.sectionflags	@""
	.align	4


	//----- nvinfo : EIATTR_CUDA_API_VERSION
	.align		4
        /*0000*/ 	.byte	0x04, 0x37
        /*0002*/ 	.short	(.L_21 - .L_20)
.L_20:
        /*0004*/ 	.word	0x00000082


	//----- nvinfo : EIATTR_KPARAM_INFO
	.align		4
.L_21:
        /*0008*/ 	.byte	0x04, 0x17
        /*000a*/ 	.short	(.L_23 - .L_22)
.L_22:
        /*000c*/ 	.word	0x00000000
        /*0010*/ 	.short	0x0000
        /*0012*/ 	.short	0x0070
        /*0014*/ 	.byte	0x00, 0xf0, 0x01, 0x10


	//----- nvinfo : EIATTR_SPARSE_MMA_MASK
	.align		4
.L_23:
        /*0018*/ 	.byte	0x03, 0x50
        /*001a*/ 	.short	0x0000


	//----- nvinfo : EIATTR_MAXREG_COUNT
	.align		4
        /*001c*/ 	.byte	0x03, 0x1b
        /*001e*/ 	.short	0x00a8


	//----- nvinfo : EIATTR_NUM_BARRIERS
	.align		4
        /*0020*/ 	.byte	0x02, 0x4c
        /*0022*/ 	.byte	0x01
	.zero		1


	//----- nvinfo : EIATTR_EXTERNS
	.align		4
        /*0024*/ 	.byte	0x04, 0x0f
        /*0026*/ 	.short	(.L_25 - .L_24)


	//   ....[0]....
	.align		4
.L_24:
        /*0028*/ 	.word	index@(__assertfail)


	//----- nvinfo : EIATTR_MERCURY_ISA_VERSION
	.align		4
.L_25:
        /*002c*/ 	.byte	0x03, 0x5f
        /*002e*/ 	.short	0x0101


	//----- nvinfo : EIATTR_INT_WARP_WIDE_INSTR_OFFSETS
	.align		4
        /*0030*/ 	.byte	0x04, 0x31
        /*0032*/ 	.short	(.L_27 - .L_26)


	//   ....[0]....
.L_26:
        /*0034*/ 	.word	0x00000550


	//   ....[1]....
        /*0038*/ 	.word	0x00000580


	//   ....[2]....
        /*003c*/ 	.word	0x00000740


	//----- nvinfo : EIATTR_COOP_GROUP_MASK_REGIDS
	.align		4
.L_27:
        /*0040*/ 	.byte	0x04, 0x29
        /*0042*/ 	.short	(.L_29 - .L_28)


	//   ....[0]....
.L_28:
        /*0044*/ 	.word	0xffffffff


	//   ....[1]....
        /*0048*/ 	.word	0xffffffff


	//   ....[2]....
        /*004c*/ 	.word	0xffffffff


	//   ....[3]....
        /*0050*/ 	.word	0xffffffff


	//   ....[4]....
        /*0054*/ 	.word	0xffffffff


	//   ....[5]....
        /*0058*/ 	.word	0xffffffff


	//----- nvinfo : EIATTR_COOP_GROUP_INSTR_OFFSETS
	.align		4
.L_29:
        /*005c*/ 	.byte	0x04, 0x28
        /*005e*/ 	.short	(.L_31 - .L_30)


	//   ....[0]....
.L_30:
        /*0060*/ 	.word	0x00000060


	//   ....[1]....
        /*0064*/ 	.word	0x00000070


	//   ....[2]....
        /*0068*/ 	.word	0x00000130


	//   ....[3]....
        /*006c*/ 	.word	0x000003a0


	//   ....[4]....
        /*0070*/ 	.word	0x000008c0


	//   ....[5]....
        /*0074*/ 	.word	0x00001300


	//----- nvinfo : EIATTR_REG_RECONFIG
	.align		4
.L_31:
        /*0078*/ 	.byte	0x01, 0x54
	.zero		2


	//----- nvinfo : EIATTR_SYSCALL_OFFSETS
	.align		4
        /*007c*/ 	.byte	0x04, 0x46
        /*007e*/ 	.short	(.L_33 - .L_32)


	//   ....[0]....
.L_32:
        /*0080*/ 	.word	0x000014c0


	//----- nvinfo : EIATTR_MBARRIER_INSTR_OFFSETS
	.align		4
.L_33:
        /*0084*/ 	.byte	0x04, 0x39
        /*0086*/ 	.short	(.L_35 - .L_34)


	//   ....[0]....
.L_34:
        /*0088*/ 	.word	0x00000250
        /*008c*/ 	.word	0x000000ff
        /*0090*/ 	.word	0x00000000
        /*0094*/ 	.short	0x0100
        /*0096*/ 	.byte	0x08
	.zero		1


	//   ....[1]....
        /*0098*/ 	.word	0x00000260
        /*009c*/ 	.word	0x000000ff
        /*00a0*/ 	.word	0x00000048
        /*00a4*/ 	.short	0x0100
        /*00a6*/ 	.byte	0x08
	.zero		1


	//   ....[2]....
        /*00a8*/ 	.word	0x00000270
        /*00ac*/ 	.word	0x000000ff
        /*00b0*/ 	.word	0x00000008
        /*00b4*/ 	.short	0x0100
        /*00b6*/ 	.byte	0x08
	.zero		1


	//   ....[3]....
        /*00b8*/ 	.word	0x00000280
        /*00bc*/ 	.word	0x000000ff
        /*00c0*/ 	.word	0x00000050
        /*00c4*/ 	.short	0x0100
        /*00c6*/ 	.byte	0x08
	.zero		1


	//   ....[4]....
        /*00c8*/ 	.word	0x00000290
        /*00cc*/ 	.word	0x000000ff
        /*00d0*/ 	.word	0x00000010
        /*00d4*/ 	.short	0x0100
        /*00d6*/ 	.byte	0x08
	.zero		1


	//   ....[5]....
        /*00d8*/ 	.word	0x000002a0
        /*00dc*/ 	.word	0x000000ff
        /*00e0*/ 	.word	0x00000058
        /*00e4*/ 	.short	0x0100
        /*00e6*/ 	.byte	0x08
	.zero		1


	//   ....[6]....
        /*00e8*/ 	.word	0x000002b0
        /*00ec*/ 	.word	0x000000ff
        /*00f0*/ 	.word	0x00000018
        /*00f4*/ 	.short	0x0100
        /*00f6*/ 	.byte	0x08
	.zero		1


	//   ....[7]....
        /*00f8*/ 	.word	0x000002c0
        /*00fc*/ 	.word	0x000000ff
        /*0100*/ 	.word	0x00000060
        /*0104*/ 	.short	0x0100
        /*0106*/ 	.byte	0x08
	.zero		1


	//   ....[8]....
        /*0108*/ 	.word	0x000002d0
        /*010c*/ 	.word	0x000000ff
        /*0110*/ 	.word	0x00000020
        /*0114*/ 	.short	0x0100
        /*0116*/ 	.byte	0x08
	.zero		1


	//   ....[9]....
        /*0118*/ 	.word	0x000002e0
        /*011c*/ 	.word	0x000000ff
        /*0120*/ 	.word	0x00000068
        /*0124*/ 	.short	0x0100
        /*0126*/ 	.byte	0x08
	.zero		1


	//   ....[10]....
        /*0128*/ 	.word	0x000002f0
        /*012c*/ 	.word	0x000000ff
        /*0130*/ 	.word	0x00000028
        /*0134*/ 	.short	0x0100
        /*0136*/ 	.byte	0x08
	.zero		1


	//   ....[11]....
        /*0138*/ 	.word	0x00000300
        /*013c*/ 	.word	0x000000ff
        /*0140*/ 	.word	0x00000070
        /*0144*/ 	.short	0x0100
        /*0146*/ 	.byte	0x08
	.zero		1


	//   ....[12]....
        /*0148*/ 	.word	0x00000310
        /*014c*/ 	.word	0x000000ff
        /*0150*/ 	.word	0x00000030
        /*0154*/ 	.short	0x0100
        /*0156*/ 	.byte	0x08
	.zero		1


	//   ....[13]....
        /*0158*/ 	.word	0x00000320
        /*015c*/ 	.word	0x000000ff
        /*0160*/ 	.word	0x00000078
        /*0164*/ 	.short	0x0100
        /*0166*/ 	.byte	0x08
	.zero		1


	//   ....[14]....
        /*0168*/ 	.word	0x00000330
        /*016c*/ 	.word	0x000000ff
        /*0170*/ 	.word	0x00000038
        /*0174*/ 	.short	0x0100
        /*0176*/ 	.byte	0x08
	.zero		1


	//   ....[15]....
        /*0178*/ 	.word	0x00000340
        /*017c*/ 	.word	0x000000ff
        /*0180*/ 	.word	0x00000080
        /*0184*/ 	.short	0x0100
        /*0186*/ 	.byte	0x08
	.zero		1


	//   ....[16]....
        /*0188*/ 	.word	0x00000350
        /*018c*/ 	.word	0x000000ff
        /*0190*/ 	.word	0x00000040
        /*0194*/ 	.short	0x0100
        /*0196*/ 	.byte	0x08
	.zero		1


	//   ....[17]....
        /*0198*/ 	.word	0x00000360
        /*019c*/ 	.word	0x000000ff
        /*01a0*/ 	.word	0x00000088
        /*01a4*/ 	.short	0x0100
        /*01a6*/ 	.byte	0x08
	.zero		1


	//   ....[18]....
        /*01a8*/ 	.word	0x000007c0
        /*01ac*/ 	.word	0x000000ff
        /*01b0*/ 	.word	0x000000a0
        /*01b4*/ 	.short	0x0100
        /*01b6*/ 	.byte	0x06
	.zero		1


	//   ....[19]....
        /*01b8*/ 	.word	0x00000850
        /*01bc*/ 	.word	0x000000ff
        /*01c0*/ 	.word	0x000000a8
        /*01c4*/ 	.short	0x0100
        /*01c6*/ 	.byte	0x06
	.zero		1


	//   ....[20]....
        /*01c8*/ 	.word	0x00001590
        /*01cc*/ 	.word	0x00000003
        /*01d0*/ 	.word	0x00000000
        /*01d4*/ 	.short	0x010a
        /*01d6*/ 	.byte	0x3f
	.zero		1


	//   ....[21]....
        /*01d8*/ 	.word	0x000015d0
        /*01dc*/ 	.word	0x00000003
        /*01e0*/ 	.word	0x00000000
        /*01e4*/ 	.short	0x010a
        /*01e6*/ 	.byte	0x3f
	.zero		1


	//   ....[22]....
        /*01e8*/ 	.word	0x000018a0
        /*01ec*/ 	.word	0x00000005
        /*01f0*/ 	.word	0x00000000
        /*01f4*/ 	.short	0x010a
        /*01f6*/ 	.byte	0x3f
	.zero		1


	//   ....[23]....
        /*01f8*/ 	.word	0x000018e0
        /*01fc*/ 	.word	0x00000005
        /*0200*/ 	.word	0x00000000
        /*0204*/ 	.short	0x010a
        /*0206*/ 	.byte	0x3f
	.zero		1


	//   ....[24]....
        /*0208*/ 	.word	0x00001a40
        /*020c*/ 	.word	0x00000005
        /*0210*/ 	.word	0x00000000
        /*0214*/ 	.short	0x0101
        /*0216*/ 	.byte	0x3f
	.zero		1


	//   ....[25]....
        /*0218*/ 	.word	0x00001c60
        /*021c*/ 	.word	0x00000003
        /*0220*/ 	.word	0x00000000
        /*0224*/ 	.short	0x0101
        /*0226*/ 	.byte	0x3f
	.zero		1


	//   ....[26]....
        /*0228*/ 	.word	0x00009170
        /*022c*/ 	.word	0x00000017
        /*0230*/ 	.word	0x00000048
        /*0234*/ 	.short	0x010a
        /*0236*/ 	.byte	0x3f
	.zero		1


	//   ....[27]....
        /*0238*/ 	.word	0x000094e0
        /*023c*/ 	.word	0x00000003
        /*0240*/ 	.word	0x000000a8
        /*0244*/ 	.short	0x0101
        /*0246*/ 	.byte	0x3f
	.zero		1


	//   ....[28]....
        /*0248*/ 	.word	0x00009c40
        /*024c*/ 	.word	0x00000007
        /*0250*/ 	.word	0x00000000
        /*0254*/ 	.short	0x010a
        /*0256*/ 	.byte	0x3f
	.zero		1


	//   ....[29]....
        /*0258*/ 	.word	0x00009cc0
        /*025c*/ 	.word	0x00000008
        /*0260*/ 	.word	0x00000000
        /*0264*/ 	.short	0x010a
        /*0266*/ 	.byte	0x3f
	.zero		1


	//   ....[30]....
        /*0268*/ 	.word	0x00009d50
        /*026c*/ 	.word	0x00000009
        /*0270*/ 	.word	0x00000000
        /*0274*/ 	.short	0x010a
        /*0276*/ 	.byte	0x3f
	.zero		1


	//   ....[31]....
        /*0278*/ 	.word	0x00009de0
        /*027c*/ 	.word	0x00000008
        /*0280*/ 	.word	0x00000000
        /*0284*/ 	.short	0x010a
        /*0286*/ 	.byte	0x3f
	.zero		1


	//   ....[32]....
        /*0288*/ 	.word	0x00009e70
        /*028c*/ 	.word	0x00000009
        /*0290*/ 	.word	0x00000000
        /*0294*/ 	.short	0x010a
        /*0296*/ 	.byte	0x3f
	.zero		1


	//   ....[33]....
        /*0298*/ 	.word	0x00009f00
        /*029c*/ 	.word	0x00000008
        /*02a0*/ 	.word	0x00000000
        /*02a4*/ 	.short	0x010a
        /*02a6*/ 	.byte	0x3f
	.zero		1


	//   ....[34]....
        /*02a8*/ 	.word	0x00009f90
        /*02ac*/ 	.word	0x00000009
        /*02b0*/ 	.word	0x00000000
        /*02b4*/ 	.short	0x010a
        /*02b6*/ 	.byte	0x3f
	.zero		1


	//   ....[35]....
        /*02b8*/ 	.word	0x0000a020
        /*02bc*/ 	.word	0x00000006
        /*02c0*/ 	.word	0x00000000
        /*02c4*/ 	.short	0x010a
        /*02c6*/ 	.byte	0x3f
	.zero		1


	//   ....[36]....
        /*02c8*/ 	.word	0x0000a0b0
        /*02cc*/ 	.word	0x00000003
        /*02d0*/ 	.word	0x00000000
        /*02d4*/ 	.short	0x010a
        /*02d6*/ 	.byte	0x3f
	.zero		1


	//   ....[37]....
        /*02d8*/ 	.word	0x0000a110
        /*02dc*/ 	.word	0x00000003
        /*02e0*/ 	.word	0x00000000
        /*02e4*/ 	.short	0x010a
        /*02e6*/ 	.byte	0x3f
	.zero		1


	//   ....[38]....
        /*02e8*/ 	.word	0x0000a160
        /*02ec*/ 	.word	0x00000005
        /*02f0*/ 	.word	0x00000000
        /*02f4*/ 	.short	0x010a
        /*02f6*/ 	.byte	0x3f
	.zero		1


	//   ....[39]....
        /*02f8*/ 	.word	0x0000a230
        /*02fc*/ 	.word	0x00000017
        /*0300*/ 	.word	0x00000048
        /*0304*/ 	.short	0x010a
        /*0306*/ 	.byte	0x3f
	.zero		1


	//   ....[40]....
        /*0308*/ 	.word	0x0000a300
        /*030c*/ 	.word	0x00000007
        /*0310*/ 	.word	0x00000000
        /*0314*/ 	.short	0x010a
        /*0316*/ 	.byte	0x3f
	.zero		1


	//   ....[41]....
        /*0318*/ 	.word	0x0000a350
        /*031c*/ 	.word	0x00000008
        /*0320*/ 	.word	0x00000000
        /*0324*/ 	.short	0x010a
        /*0326*/ 	.byte	0x3f
	.zero		1


	//   ....[42]....
        /*0328*/ 	.word	0x0000a3a0
        /*032c*/ 	.word	0x00000009
        /*0330*/ 	.word	0x00000000
        /*0334*/ 	.short	0x010a
        /*0336*/ 	.byte	0x3f
	.zero		1


	//   ....[43]....
        /*0338*/ 	.word	0x0000a3f0
        /*033c*/ 	.word	0x00000008
        /*0340*/ 	.word	0x00000000
        /*0344*/ 	.short	0x010a
        /*0346*/ 	.byte	0x3f
	.zero		1


	//   ....[44]....
        /*0348*/ 	.word	0x0000a440
        /*034c*/ 	.word	0x00000009
        /*0350*/ 	.word	0x00000000
        /*0354*/ 	.short	0x010a
        /*0356*/ 	.byte	0x3f
	.zero		1


	//   ....[45]....
        /*0358*/ 	.word	0x0000a490
        /*035c*/ 	.word	0x00000008
        /*0360*/ 	.word	0x00000000
        /*0364*/ 	.short	0x010a
        /*0366*/ 	.byte	0x3f
	.zero		1


	//   ....[46]....
        /*0368*/ 	.word	0x0000a4e0
        /*036c*/ 	.word	0x00000009
        /*0370*/ 	.word	0x00000000
        /*0374*/ 	.short	0x010a
        /*0376*/ 	.byte	0x3f
	.zero		1


	//   ....[47]....
        /*0378*/ 	.word	0x0000a530
        /*037c*/ 	.word	0x00000006
        /*0380*/ 	.word	0x00000000
        /*0384*/ 	.short	0x010a
        /*0386*/ 	.byte	0x3f
	.zero		1


	//----- nvinfo : EIATTR_NUM_MBARRIERS
	.align		4
.L_35:
        /*0388*/ 	.byte	0x03, 0x38
        /*038a*/ 	.short	0x0014


	//----- nvinfo : EIATTR_EXIT_INSTR_OFFSETS
	.align		4
        /*038c*/ 	.byte	0x04, 0x1c
        /*038e*/ 	.short	(.L_37 - .L_36)


	//   ....[0]....
.L_36:
        /*0390*/ 	.word	0x00000a20


	//   ....[1]....
        /*0394*/ 	.word	0x00001240


	//   ....[2]....
        /*0398*/ 	.word	0x00008870


	//   ....[3]....
        /*039c*/ 	.word	0x00008dd0


	//   ....[4]....
        /*03a0*/ 	.word	0x0000a100


	//----- nvinfo : EIATTR_MAX_THREADS
	.align		4
.L_37:
        /*03a4*/ 	.byte	0x04, 0x05
        /*03a6*/ 	.short	(.L_39 - .L_38)
.L_38:
        /*03a8*/ 	.word	0x00000180
        /*03ac*/ 	.word	0x00000001
        /*03b0*/ 	.word	0x00000001


	//----- nvinfo : EIATTR_CRS_STACK_SIZE
	.align		4
.L_39:
        /*03b4*/ 	.byte	0x04, 0x1e
        /*03b6*/ 	.short	(.L_41 - .L_40)
.L_40:
        /*03b8*/ 	.word	0x00000000


	//----- nvinfo : EIATTR_CBANK_PARAM_SIZE
	.align		4
.L_41:
        /*03bc*/ 	.byte	0x03, 0x19
        /*03be*/ 	.short	0x0470


	//----- nvinfo : EIATTR_PARAM_CBANK
	.align		4
        /*03c0*/ 	.byte	0x04, 0x0a
        /*03c2*/ 	.short	(.L_43 - .L_42)
	.align		4
.L_42:
        /*03c4*/ 	.word	index@(.nv.constant0._ZN7cutlass13device_kernelINS_4gemm6kernel13GemmUniversalIN4cute5tupleIJiiiiEEENS1_10collective13CollectiveMmaINS1_34MainloopSm90TmaGmmaWarpSpecializedILi9ENS5_IJNS4_1CILi2EEENSA_ILi1EEESC_EEENS1_35KernelTmaWarpSpecializedCooperativeEEENS5_IJNSA_ILi128EEENSA_ILi256EEENSA_ILi64EEEEEEaNS5_IJlSC_lEEEaSK_NS4_8TiledMMAINS4_8MMA_AtomIJNS4_4SM904GMMA27MMA_64x256x32_S32S8S8_SS_TNEEEENS4_6LayoutISD_NS5_IJSC_NSA_ILi0EEESS_EEEEENS5_IJNS4_10UnderscoreESV_SV_EEEEENS4_13SM90_TMA_LOADENS4_14ComposedLayoutINS4_7SwizzleILi2ELi4ELi3EEENS4_18smem_ptr_flag_bitsILi8EEENSR_INS5_IJNSA_ILi8EEESI_EEENS5_IJSI_SC_EEEEEEEvNS4_8identityENS4_23SM90_TMA_LOAD_MULTICASTES18_vS19_EENS_8epilogue10collective6detail29Sm90TmaWarpSpecializedAdapterINS1D_15DefaultEpilogueIaSK_SK_NS1C_6thread17LinearCombinationIaLi1EiiLNS1H_9ScaleType4KindE0ELNS_15FloatRoundStyleE2EaEENS1_15EpilogueDefaultEEEEEvvEEEEvNT_6ParamsE)
        /*03c8*/ 	.short	0x0210
        /*03ca*/ 	.short	0x0470


	//----- nvinfo : EIATTR_SW_WAR
	.align		4
.L_43:
        /*03cc*/ 	.byte	0x04, 0x36
        /*03ce*/ 	.short	(.L_45 - .L_44)
.L_44:
        /*03d0*/ 	.word	0x00000008
.L_45:


//--------------------- .nv.callgraph             --------------------------
	.section	.nv.callgraph,"",@"SHT_CUDA_CALLGRAPH"
	.align	4
	.sectionentsize	8
	.align		4
        /*0000*/ 	.word	0x00000000
	.align		4
        /*0004*/ 	.word	0xffffffff
	.align		4
        /*0008*/ 	.word	index@(_ZN7cutlass13device_kernelINS_4gemm6kernel13GemmUniversalIN4cute5tupleIJiiiiEEENS1_10collective13CollectiveMmaINS1_34MainloopSm90TmaGmmaWarpSpecializedILi9ENS5_IJNS4_1CILi2EEENSA_ILi1EEESC_EEENS1_35KernelTmaWarpSpecializedCooperativeEEENS5_IJNSA_ILi128EEENSA_ILi256EEENSA_ILi64EEEEEEaNS5_IJlSC_lEEEaSK_NS4_8TiledMMAINS4_8MMA_AtomIJNS4_4SM904GMMA27MMA_64x256x32_S32S8S8_SS_TNEEEENS4_6LayoutISD_NS5_IJSC_NSA_ILi0EEESS_EEEEENS5_IJNS4_10UnderscoreESV_SV_EEEEENS4_13SM90_TMA_LOADENS4_14ComposedLayoutINS4_7SwizzleILi2ELi4ELi3EEENS4_18smem_ptr_flag_bitsILi8EEENSR_INS5_IJNSA_ILi8EEESI_EEENS5_IJSI_SC_EEEEEEEvNS4_8identityENS4_23SM90_TMA_LOAD_MULTICASTES18_vS19_EENS_8epilogue10collective6detail29Sm90TmaWarpSpecializedAdapterINS1D_15DefaultEpilogueIaSK_SK_NS1C_6thread17LinearCombinationIaLi1EiiLNS1H_9ScaleType4KindE0ELNS_15FloatRoundStyleE2EaEENS1_15EpilogueDefaultEEEEEvvEEEEvNT_6ParamsE)
	.align		4
        /*000c*/ 	.word	index@(__assertfail)
	.align		4
        /*0010*/ 	.word	0x00000000
	.align		4
        /*0014*/ 	.word	0xfffffffe
	.align		4
        /*0018*/ 	.word	0x00000000
	.align		4
        /*001c*/ 	.word	0xfffffffd
	.align		4
        /*0020*/ 	.word	0x00000000
	.align		4
        /*0024*/ 	.word	0xfffffffc


//--------------------- .nv.constant4             --------------------------
	.section	.nv.constant4,"a",@progbits
	.align	8
	.align		8
.nv.constant4:
        /*0000*/ 	.dword	__assertfail
	.align		8
        /*0008*/ 	.dword	__unnamed_1
	.align		8
        /*0010*/ 	.dword	_ZN39_INTERNAL_b572b761_4_k_cu_be6d8337_51914cuda3std3__45__cpo5beginE
	.align		8
        /*0018*/ 	.dword	_ZN39_INTERNAL_b572b761_4_k_cu_be6d8337_51914cuda3std3__45__cpo3endE
	.align		8
        /*0020*/ 	.dword	_ZN39_INTERNAL_b572b761_4_k_cu_be6d8337_51914cuda3std3__45__cpo6cbeginE
	.align		8
        /*0028*/ 	.dword	_ZN39_INTERNAL_b572b761_4_k_cu_be6d8337_51914cuda3std3__45__cpo4cendE
	.align		8
        /*0030*/ 	.dword	_ZN39_INTERNAL_b572b761_4_k_cu_be6d8337_51914cuda3std3__441_GLOBAL__N__b572b761_4_k_cu_be6d8337_51916ignoreE
	.align		8
        /*0038*/ 	.dword	_ZN39_INTERNAL_b572b761_4_k_cu_be6d8337_51914cuda3std3__419piecewise_constructE
	.align		8
        /*0040*/ 	.dword	_ZN39_INTERNAL_b572b761_4_k_cu_be6d8337_51914cuda3std3__48in_placeE
	.align		8
        /*0048*/ 	.dword	_ZN39_INTERNAL_b572b761_4_k_cu_be6d8337_51914cuda3std6ranges3__45__cpo4swapE
	.align		8
        /*0050*/ 	.dword	_ZN39_INTERNAL_b572b761_4_k_cu_be6d8337_51914cuda3std6ranges3__45__cpo9iter_moveE
	.align		8
        /*0058*/ 	.dword	_ZN39_INTERNAL_b572b761_4_k_cu_be6d8337_51914cute7productE
	.align		8
        /*0060*/ 	.dword	_ZN39_INTERNAL_b572b761_4_k_cu_be6d8337_51914cute1_E
	.align		8
        /*0068*/ 	.dword	$str$22
	.align		8
        /*0070*/ 	.dword	$str$23


//--------------------- .text._ZN7cutlass13device_kernelINS_4gemm6kernel13GemmUniversalIN4cute5tupleIJiiiiEEENS1_10collective13CollectiveMmaINS1_34MainloopSm90TmaGmmaWarpSpecializedILi9ENS5_IJNS4_1CILi2EEENSA_ILi1EEESC_EEENS1_35KernelTmaWarpSpecializedCooperativeEEENS5_IJNSA_ILi128EEENSA_ILi256EEENSA_ILi64EEEEEEaNS5_IJlSC_lEEEaSK_NS4_8TiledMMAINS4_8MMA_AtomIJNS4_4SM904GMMA27MMA_64x256x32_S32S8S8_SS_TNEEEENS4_6LayoutISD_NS5_IJSC_NSA_ILi0EEESS_EEEEENS5_IJNS4_10UnderscoreESV_SV_EEEEENS4_13SM90_TMA_LOADENS4_14ComposedLayoutINS4_7SwizzleILi2ELi4ELi3EEENS4_18smem_ptr_flag_bitsILi8EEENSR_INS5_IJNSA_ILi8EEESI_EEENS5_IJSI_SC_EEEEEEEvNS4_8identityENS4_23SM90_TMA_LOAD_MULTICASTES18_vS19_EENS_8epilogue10collective6detail29Sm90TmaWarpSpecializedAdapterINS1D_15DefaultEpilogueIaSK_SK_NS1C_6thread17LinearCombinationIaLi1EiiLNS1H_9ScaleType4KindE0ELNS_15FloatRoundStyleE2EaEENS1_15EpilogueDefaultEEEEEvvEEEEvNT_6ParamsE --------------------------
	.section	.text._ZN7cutlass13device_kernelINS_4gemm6kernel13GemmUniversalIN4cute5tupleIJiiiiEEENS1_10collective13CollectiveMmaINS1_34MainloopSm90TmaGmmaWarpSpecializedILi9ENS5_IJNS4_1CILi2EEENSA_ILi1EEESC_EEENS1_35KernelTmaWarpSpecializedCooperativeEEENS5_IJNSA_ILi128EEENSA_ILi256EEENSA_ILi64EEEEEEaNS5_IJlSC_lEEEaSK_NS4_8TiledMMAINS4_8MMA_AtomIJNS4_4SM904GMMA27MMA_64x256x32_S32S8S8_SS_TNEEEENS4_6LayoutISD_NS5_IJSC_NSA_ILi0EEESS_EEEEENS5_IJNS4_10UnderscoreESV_SV_EEEEENS4_13SM90_TMA_LOADENS4_14ComposedLayoutINS4_7SwizzleILi2ELi4ELi3EEENS4_18smem_ptr_flag_bitsILi8EEENSR_INS5_IJNSA_ILi8EEESI_EEENS5_IJSI_SC_EEEEEEEvNS4_8identityENS4_23SM90_TMA_LOAD_MULTICASTES18_vS19_EENS_8epilogue10collective6detail29Sm90TmaWarpSpecializedAdapterINS1D_15DefaultEpilogueIaSK_SK_NS1C_6thread17LinearCombinationIaLi1EiiLNS1H_9ScaleType4KindE0ELNS_15FloatRoundStyleE2EaEENS1_15EpilogueDefaultEEEEEvvEEEEvNT_6ParamsE,"ax",@progbits
	.align	128
.text._ZN7cutlass13device_kernelINS_4gemm6kernel13GemmUniversalIN4cute5tupleIJiiiiEEENS1_10collective13CollectiveMmaINS1_34MainloopSm90TmaGmmaWarpSpecializedILi9ENS5_IJNS4_1CILi2EEENSA_ILi1EEESC_EEENS1_35KernelTmaWarpSpecializedCooperativeEEENS5_IJNSA_ILi128EEENSA_ILi256EEENSA_ILi64EEEEEEaNS5_IJlSC_lEEEaSK_NS4_8TiledMMAINS4_8MMA_AtomIJNS4_4SM904GMMA27MMA_64x256x32_S32S8S8_SS_TNEEEENS4_6LayoutISD_NS5_IJSC_NSA_ILi0EEESS_EEEEENS5_IJNS4_10UnderscoreESV_SV_EEEEENS4_13SM90_TMA_LOADENS4_14ComposedLayoutINS4_7SwizzleILi2ELi4ELi3EEENS4_18smem_ptr_flag_bitsILi8EEENSR_INS5_IJNSA_ILi8EEESI_EEENS5_IJSI_SC_EEEEEEEvNS4_8identityENS4_23SM90_TMA_LOAD_MULTICASTES18_vS19_EENS_8epilogue10collective6detail29Sm90TmaWarpSpecializedAdapterINS1D_15DefaultEpilogueIaSK_SK_NS1C_6thread17LinearCombinationIaLi1EiiLNS1H_9ScaleType4KindE0ELNS_15FloatRoundStyleE2EaEENS1_15EpilogueDefaultEEEEEvvEEEEvNT_6ParamsE:
        .type           _ZN7cutlass13device_kernelINS_4gemm6kernel13GemmUniversalIN4cute5tupleIJiiiiEEENS1_10collective13CollectiveMmaINS1_34MainloopSm90TmaGmmaWarpSpecializedILi9ENS5_IJNS4_1CILi2EEENSA_ILi1EEESC_EEENS1_35KernelTmaWarpSpecializedCooperativeEEENS5_IJNSA_ILi128EEENSA_ILi256EEENSA_ILi64EEEEEEaNS5_IJlSC_lEEEaSK_NS4_8TiledMMAINS4_8MMA_AtomIJNS4_4SM904GMMA27MMA_64x256x32_S32S8S8_SS_TNEEEENS4_6LayoutISD_NS5_IJSC_NSA_ILi0EEESS_EEEEENS5_IJNS4_10UnderscoreESV_SV_EEEEENS4_13SM90_TMA_LOADENS4_14ComposedLayoutINS4_7SwizzleILi2ELi4ELi3EEENS4_18smem_ptr_flag_bitsILi8EEENSR_INS5_IJNSA_ILi8EEESI_EEENS5_IJSI_SC_EEEEEEEvNS4_8identityENS4_23SM90_TMA_LOAD_MULTICASTES18_vS19_EENS_8epilogue10collective6detail29Sm90TmaWarpSpecializedAdapterINS1D_15DefaultEpilogueIaSK_SK_NS1C_6thread17LinearCombinationIaLi1EiiLNS1H_9ScaleType4KindE0ELNS_15FloatRoundStyleE2EaEENS1_15EpilogueDefaultEEEEEvvEEEEvNT_6ParamsE,@function
        .size           _ZN7cutlass13device_kernelINS_4gemm6kernel13GemmUniversalIN4cute5tupleIJiiiiEEENS1_10collective13CollectiveMmaINS1_34MainloopSm90TmaGmmaWarpSpecializedILi9ENS5_IJNS4_1CILi2EEENSA_ILi1EEESC_EEENS1_35KernelTmaWarpSpecializedCooperativeEEENS5_IJNSA_ILi128EEENSA_ILi256EEENSA_ILi64EEEEEEaNS5_IJlSC_lEEEaSK_NS4_8TiledMMAINS4_8MMA_AtomIJNS4_4SM904GMMA27MMA_64x256x32_S32S8S8_SS_TNEEEENS4_6LayoutISD_NS5_IJSC_NSA_ILi0EEESS_EEEEENS5_IJNS4_10UnderscoreESV_SV_EEEEENS4_13SM90_TMA_LOADENS4_14ComposedLayoutINS4_7SwizzleILi2ELi4ELi3EEENS4_18smem_ptr_flag_bitsILi8EEENSR_INS5_IJNSA_ILi8EEESI_EEENS5_IJSI_SC_EEEEEEEvNS4_8identityENS4_23SM90_TMA_LOAD_MULTICASTES18_vS19_EENS_8epilogue10collective6detail29Sm90TmaWarpSpecializedAdapterINS1D_15DefaultEpilogueIaSK_SK_NS1C_6thread17LinearCombinationIaLi1EiiLNS1H_9ScaleType4KindE0ELNS_15FloatRoundStyleE2EaEENS1_15EpilogueDefaultEEEEEvvEEEEvNT_6ParamsE,(.L_x_342 - _ZN7cutlass13device_kernelINS_4gemm6kernel13GemmUniversalIN4cute5tupleIJiiiiEEENS1_10collective13CollectiveMmaINS1_34MainloopSm90TmaGmmaWarpSpecializedILi9ENS5_IJNS4_1CILi2EEENSA_ILi1EEESC_EEENS1_35KernelTmaWarpSpecializedCooperativeEEENS5_IJNSA_ILi128EEENSA_ILi256EEENSA_ILi64EEEEEEaNS5_IJlSC_lEEEaSK_NS4_8TiledMMAINS4_8MMA_AtomIJNS4_4SM904GMMA27MMA_64x256x32_S32S8S8_SS_TNEEEENS4_6LayoutISD_NS5_IJSC_NSA_ILi0EEESS_EEEEENS5_IJNS4_10UnderscoreESV_SV_EEEEENS4_13SM90_TMA_LOADENS4_14ComposedLayoutINS4_7SwizzleILi2ELi4ELi3EEENS4_18smem_ptr_flag_bitsILi8EEENSR_INS5_IJNSA_ILi8EEESI_EEENS5_IJSI_SC_EEEEEEEvNS4_8identityENS4_23SM90_TMA_LOAD_MULTICASTES18_vS19_EENS_8epilogue10collective6detail29Sm90TmaWarpSpecializedAdapterINS1D_15DefaultEpilogueIaSK_SK_NS1C_6thread17LinearCombinationIaLi1EiiLNS1H_9ScaleType4KindE0ELNS_15FloatRoundStyleE2EaEENS1_15EpilogueDefaultEEEEEvvEEEEvNT_6ParamsE)
        .other          _ZN7cutlass13device_kernelINS_4gemm6kernel13GemmUniversalIN4cute5tupleIJiiiiEEENS1_10collective13CollectiveMmaINS1_34MainloopSm90TmaGmmaWarpSpecializedILi9ENS5_IJNS4_1CILi2EEENSA_ILi1EEESC_EEENS1_35KernelTmaWarpSpecializedCooperativeEEENS5_IJNSA_ILi128EEENSA_ILi256EEENSA_ILi64EEEEEEaNS5_IJlSC_lEEEaSK_NS4_8TiledMMAINS4_8MMA_AtomIJNS4_4SM904GMMA27MMA_64x256x32_S32S8S8_SS_TNEEEENS4_6LayoutISD_NS5_IJSC_NSA_ILi0EEESS_EEEEENS5_IJNS4_10UnderscoreESV_SV_EEEEENS4_13SM90_TMA_LOADENS4_14ComposedLayoutINS4_7SwizzleILi2ELi4ELi3EEENS4_18smem_ptr_flag_bitsILi8EEENSR_INS5_IJNSA_ILi8EEESI_EEENS5_IJSI_SC_EEEEEEEvNS4_8identityENS4_23SM90_TMA_LOAD_MULTICASTES18_vS19_EENS_8epilogue10collective6detail29Sm90TmaWarpSpecializedAdapterINS1D_15DefaultEpilogueIaSK_SK_NS1C_6thread17LinearCombinationIaLi1EiiLNS1H_9ScaleType4KindE0ELNS_15FloatRoundStyleE2EaEENS1_15EpilogueDefaultEEEEEvvEEEEvNT_6ParamsE,@"STO_CUDA_ENTRY STV_DEFAULT"
_ZN7cutlass13device_kernelINS_4gemm6kernel13GemmUniversalIN4cute5tupleIJiiiiEEENS1_10collective13CollectiveMmaINS1_34MainloopSm90TmaGmmaWarpSpecializedILi9ENS5_IJNS4_1CILi2EEENSA_ILi1EEESC_EEENS1_35KernelTmaWarpSpecializedCooperativeEEENS5_IJNSA_ILi128EEENSA_ILi256EEENSA_ILi64EEEEEEaNS5_IJlSC_lEEEaSK_NS4_8TiledMMAINS4_8MMA_AtomIJNS4_4SM904GMMA27MMA_64x256x32_S32S8S8_SS_TNEEEENS4_6LayoutISD_NS5_IJSC_NSA_ILi0EEESS_EEEEENS5_IJNS4_10UnderscoreESV_SV_EEEEENS4_13SM90_TMA_LOADENS4_14ComposedLayoutINS4_7SwizzleILi2ELi4ELi3EEENS4_18smem_ptr_flag_bitsILi8EEENSR_INS5_IJNSA_ILi8EEESI_EEENS5_IJSI_SC_EEEEEEEvNS4_8identityENS4_23SM90_TMA_LOAD_MULTICASTES18_vS19_EENS_8epilogue10collective6detail29Sm90TmaWarpSpecializedAdapterINS1D_15DefaultEpilogueIaSK_SK_NS1C_6thread17LinearCombinationIaLi1EiiLNS1H_9ScaleType4KindE0ELNS_15FloatRoundStyleE2EaEENS1_15EpilogueDefaultEEEEEvvEEEEvNT_6ParamsE:
[----:B------:R-:W0:Y:S01]  /*0000*/  LDC R1, c[0x0][0x28] ;  /* 0x00000a00ff017b82 */ /* 0x000e220000000800 */
[----:B------:R-:W1:Y:S01]  /*0010*/  S2R R18, SR_TID.X ;  /* 0x0000000000127919 */ /* 0x000e620000002100 */
[----:B------:R-:W-:Y:S01]  /*0020*/  ELECT P0, URZ, PT ;  /* 0x00000000003f782f */ /* 0x000fe20003800000 */
[----:B------:R-:W-:Y:S01]  /*0030*/  BSSY B0, `(.L_x_0) ;  /* 0x000000f000007945 */ /* 0x000fe20003800000 */
[--C-:B-1----:R-:W-:Y:S02]  /*0040*/  SHF.R.U32.HI R0, RZ, 0x5, R18.reuse ;  /* 0x00000005ff007819 */ /* 0x102fe40000011612 */
[----:B------:R-:W-:-:S03]  /*0050*/  SHF.R.U32.HI R3, RZ, 0x7, R18 ;  /* 0x00000007ff037819 */ /* 0x000fc60000011612 */
[----:B------:R-:W1:Y:S04]  /*0060*/  SHFL.IDX PT, R2, R0, RZ, 0x1f ;  /* 0x00001fff00027589 */ /* 0x000e6800000e0000 */
[----:B------:R2:W3:Y:S01]  /*0070*/  SHFL.IDX PT, R5, R3, RZ, 0x1f ;  /* 0x00001fff03057589 */ /* 0x0004e200000e0000 */
[----:B-1----:R-:W-:-:S13]  /*0080*/  ISETP.NE.OR P0, PT, R2, RZ, !P0 ;  /* 0x000000ff0200720c */ /* 0x002fda0004705670 */
[----:B0-23--:R-:W-:Y:S05]  /*0090*/  @P0 BRA `(.L_x_1) ;  /* 0x0000000000200947 */ /* 0x00dfea0003800000 */
[----:B------:R-:W-:Y:S02]  /*00a0*/  ULDC.64 UR4, c[0x0][0x198] ;  /* 0x0000660000047ab9 */ /* 0x000fe40000000a00 */
[----:B------:R-:W-:Y:S02]  /*00b0*/  UIADD3 UR6, UP0, UR4, 0xf0, URZ ;  /* 0x000000f004067890 */ /* 0x000fe4000ff1e03f */
[----:B------:R-:W-:Y:S02]  /*00c0*/  UIADD3 UR4, UP1, UR4, 0x1f0, URZ ;  /* 0x000001f004047890 */ /* 0x000fe4000ff3e03f */
[----:B------:R-:W-:Y:S02]  /*00d0*/  UIADD3.X UR7, URZ, UR5, URZ, UP0, !UPT ;  /* 0x000000053f077290 */ /* 0x000fe400087fe43f */
[----:B------:R-:W-:-:S07]  /*00e0*/  UIADD3.X UR5, URZ, UR5, URZ, UP1, !UPT ;  /* 0x000000053f057290 */ /* 0x000fce0008ffe43f */
[----:B------:R0:W-:Y:S02]  /*00f0*/  UTMACCTL.PF [UR6] ;  /* 0x00000000060079b9 */ /* 0x0001e40008040000 */
[----:B------:R0:W-:Y:S02]  /*0100*/  UTMACCTL.PF [UR4] ;  /* 0x00000000040079b9 */ /* 0x0001e40008040000 */
[----:B0-----:R-:W-:Y:S01]  /*0110*/  NOP ;  /* 0x0000000000007918 */ /* 0x001fe20000000000 */
.L_x_1:
[----:B------:R-:W-:Y:S05]  /*0120*/  BSYNC B0 ;  /* 0x0000000000007941 */ /* 0x000fea0003800000 */
.L_x_0:
[----:B------:R-:W0:Y:S02]  /*0130*/  SHFL.IDX PT, R3, R0, RZ, 0x1f ;  /* 0x00001fff00037589 */ /* 0x000e2400000e0000 */
[----:B0-----:R-:W-:-:S13]  /*0140*/  ISETP.NE.AND P0, PT, R3, RZ, PT ;  /* 0x000000ff0300720c */ /* 0x001fda0003f05270 */
[----:B------:R-:W-:Y:S05]  /*0150*/  @P0 BRA `(.L_x_2) ;  /* 0x00000000008c0947 */ /* 0x000fea0003800000 */
[----:B------:R-:W-:Y:S01]  /*0160*/  ELECT P0, URZ, PT ;  /* 0x00000000003f782f */ /* 0x000fe20003800000 */
[----:B------:R-:W-:-:S12]  /*0170*/  BSSY B0, `(.L_x_2) ;  /* 0x0000021000007945 */ /* 0x000fd80003800000 */
[----:B------:R-:W-:Y:S05]  /*0180*/  @!P0 BRA `(.L_x_3) ;  /* 0x00000000007c8947 */ /* 0x000fea0003800000 */
[----:B------:R-:W0:Y:S01]  /*0190*/  S2UR UR8, SR_CgaCtaId ;  /* 0x00000000000879c3 */ /* 0x000e220000008800 */
[----:B------:R-:W-:Y:S01]  /*01a0*/  UMOV UR4, 0x400 ;  /* 0x0000040000047882 */ /* 0x000fe20000000000 */
[----:B------:R-:W-:Y:S01]  /*01b0*/  UMOV UR5, 0x1 ;  /* 0x0000000100057882 */ /* 0x000fe20000000000 */
[----:B------:R-:W-:Y:S02]  /*01c0*/  UMOV UR6, 0x4 ;  /* 0x0000000400067882 */ /* 0x000fe40000000000 */
[----:B------:R-:W-:-:S04]  /*01d0*/  UIADD3 UR6, -UR6, 0x100000, URZ ;  /* 0x0010000006067890 */ /* 0x000fc8000fffe13f */
[----:B------:R-:W-:Y:S02]  /*01e0*/  USHF.L.U32 UR7, UR6, 0xb, URZ ;  /* 0x0000000b06077899 */ /* 0x000fe4000800063f */
[----:B------:R-:W-:Y:S02]  /*01f0*/  USHF.L.U32 UR6, UR6, 0x1, URZ ;  /* 0x0000000106067899 */ /* 0x000fe4000800063f */
[----:B0-----:R-:W-:Y:S02]  /*0200*/  ULEA UR8, UR8, UR4, 0x18 ;  /* 0x0000000408087291 */ /* 0x001fe4000f8ec03f */
[----:B------:R-:W-:-:S04]  /*0210*/  UIADD3 UR4, -UR5, 0x100000, URZ ;  /* 0x0010000005047890 */ /* 0x000fc8000fffe13f */
[----:B------:R-:W-:Y:S02]  /*0220*/  USHF.L.U32 UR5, UR4, 0xb, URZ ;  /* 0x0000000b04057899 */ /* 0x000fe4000800063f */
[----:B------:R-:W-:Y:S01]  /*0230*/  USHF.L.U32 UR4, UR4, 0x1, URZ ;  /* 0x0000000104047899 */ /* 0x000fe2000800063f */
[----:B------:R-:W0:Y:S11]  /*0240*/  FENCE.VIEW.ASYNC.S ;  /* 0x00000000000073c6 */ /* 0x000e360000000000 */
[----:B0-----:R0:W1:Y:S01]  /*0250*/  SYNCS.EXCH.64 URZ, [UR8], UR4 ;  /* 0x00000004083f75b2 */ /* 0x0010620008000100 */
[----:B------:R0:W2:Y:S01]  /*0260*/  SYNCS.EXCH.64 URZ, [UR8+0x48], UR6 ;  /* 0x00004806083f75b2 */ /* 0x0000a20008000100 */
[----:B------:R0:W3:Y:S01]  /*0270*/  SYNCS.EXCH.64 URZ, [UR8+0x8], UR4 ;  /* 0x00000804083f75b2 */ /* 0x0000e20008000100 */
[----:B------:R0:W4:Y:S01]  /*0280*/  SYNCS.EXCH.64 URZ, [UR8+0x50], UR6 ;  /* 0x00005006083f75b2 */ /* 0x0001220008000100 */
[----:B------:R0:W0:Y:S01]  /*0290*/  SYNCS.EXCH.64 URZ, [UR8+0x10], UR4 ;  /* 0x00001004083f75b2 */ /* 0x0000220008000100 */
        /* <DEDUP_REMOVED lines=13> */
[----:B------:R-:W-:Y:S01]  /*0370*/  NOP ;  /* 0x0000000000007918 */ /* 0x000fe20000000000 */
.L_x_3:
[----:B0-----:R-:W-:Y:S05]  /*0380*/  BSYNC B0 ;  /* 0x0000000000007941 */ /* 0x001fea0003800000 */
.L_x_2:
[----:B------:R-:W-:Y:S01]  /*0390*/  SHF.R.S32.HI R7, RZ, 0x1f, R18 ;  /* 0x0000001fff077819 */ /* 0x000fe20000011412 */
[----:B------:R-:W0:Y:S01]  /*03a0*/  SHFL.IDX PT, R0, R0, RZ, 0x1f ;  /* 0x00001fff00007589 */ /* 0x000e2200000e0000 */
[----:B------:R-:W5:Y:S01]  /*03b0*/  S2UR UR8, SR_CTAID.X ;  /* 0x00000000000879c3 */ /* 0x000f620000002500 */
[----:B------:R-:W-:Y:S02]  /*03c0*/  ELECT P0, URZ, PT ;  /* 0x00000000003f782f */ /* 0x000fe40003800000 */
[----:B------:R-:W-:Y:S01]  /*03d0*/  LEA.HI R7, R7, R18, RZ, 0x7 ;  /* 0x0000001207077211 */ /* 0x000fe200078f38ff */
[----:B------:R-:W1:Y:S01]  /*03e0*/  S2R R4, SR_CTAID.Y ;  /* 0x0000000000047919 */ /* 0x000e620000002600 */
[----:B------:R-:W-:Y:S01]  /*03f0*/  SHF.R.S32.HI R8, RZ, 0x1f, R3 ;  /* 0x0000001fff087819 */ /* 0x000fe20000011403 */
[----:B------:R-:W-:Y:S01]  /*0400*/  ULDC UR4, c[0x0][0x150] ;  /* 0x0000540000047ab9 */ /* 0x000fe20000000800 */
[----:B------:R-:W-:Y:S01]  /*0410*/  LOP3.LUT R7, R7, 0xffffff80, RZ, 0xc0, !PT ;  /* 0xffffff8007077812 */ /* 0x000fe200078ec0ff */
[----:B------:R-:W-:Y:S01]  /*0420*/  NOP ;  /* 0x0000000000007918 */ /* 0x000fe20000000000 */
[----:B------:R-:W-:Y:S01]  /*0430*/  LEA.HI R8, R8, R3, RZ, 0x2 ;  /* 0x0000000308087211 */ /* 0x000fe200078f10ff */
[----:B------:R-:W2:Y:S01]  /*0440*/  LDC R10, c[0x0][0x144] ;  /* 0x00005100ff0a7b82 */ /* 0x000ea20000000800 */
[----:B------:R-:W-:Y:S01]  /*0450*/  NOP ;  /* 0x0000000000007918 */ /* 0x000fe20000000000 */
[----:B------:R-:W-:Y:S01]  /*0460*/  IMAD.IADD R6, R18, 0x1, -R7 ;  /* 0x0000000112067824 */ /* 0x000fe200078e0a07 */
[----:B------:R-:W-:Y:S01]  /*0470*/  LOP3.LUT R8, R8, 0x3ffffffc, RZ, 0xc0, !PT ;  /* 0x3ffffffc08087812 */ /* 0x000fe200078ec0ff */
[----:B------:R-:W-:Y:S01]  /*0480*/  IMAD.MOV.U32 R23, RZ, RZ, 0x1 ;  /* 0x00000001ff177424 */ /* 0x000fe200078e00ff */
[----:B------:R-:W-:-:S02]  /*0490*/  ISETP.NE.AND P3, PT, R5, RZ, PT ;  /* 0x000000ff0500720c */ /* 0x000fc40003f65270 */
[----:B------:R-:W-:Y:S01]  /*04a0*/  SHF.R.S32.HI R7, RZ, 0x1f, R6 ;  /* 0x0000001fff077819 */ /* 0x000fe20000011406 */
[----:B------:R-:W-:Y:S01]  /*04b0*/  IMAD.IADD R8, R3, 0x1, -R8 ;  /* 0x0000000103087824 */ /* 0x000fe200078e0a08 */
[----:B------:R-:W3:Y:S02]  /*04c0*/  LDC R13, c[0x0][0x140] ;  /* 0x00005000ff0d7b82 */ /* 0x000ee40000000800 */
[----:B------:R-:W-:Y:S02]  /*04d0*/  LEA.HI R7, R7, R6, RZ, 0x3 ;  /* 0x0000000607077211 */ /* 0x000fe400078f18ff */
[----:B0-----:R-:W-:Y:S02]  /*04e0*/  ISETP.NE.OR P0, PT, R0, RZ, !P0 ;  /* 0x000000ff0000720c */ /* 0x001fe40004705670 */
[--C-:B------:R-:W-:Y:S02]  /*04f0*/  SHF.R.S32.HI R0, RZ, 0x3, R7.reuse ;  /* 0x00000003ff007819 */ /* 0x100fe40000011407 */
[----:B------:R-:W-:-:S02]  /*0500*/  SHF.R.S32.HI R7, RZ, 0x1f, R7 ;  /* 0x0000001fff077819 */ /* 0x000fc40000011407 */
[----:B-----5:R-:W-:Y:S02]  /*0510*/  I2FP.F32.U32 R9, UR8 ;  /* 0x0000000800097c45 */ /* 0x020fe40008201000 */
[----:B------:R-:W-:-:S03]  /*0520*/  LEA.HI R7, R7, R0, RZ, 0x2 ;  /* 0x0000000007077211 */ /* 0x000fc600078f10ff */
[----:B------:R-:W-:Y:S01]  /*0530*/  FMUL R9, R9, UR4 ;  /* 0x0000000409097c20 */ /* 0x000fe20008400000 */
[----:B------:R-:W-:Y:S01]  /*0540*/  LOP3.LUT R7, R7, 0xfffffffc, RZ, 0xc0, !PT ;  /* 0xfffffffc07077812 */ /* 0x000fe200078ec0ff */
[----:B------:R-:W-:Y:S01]  /*0550*/  VOTEU.ALL UP0, P0 ;  /* 0x00000000003f7886 */ /* 0x000fe20000000000 */
[----:B-1----:R-:W-:Y:S01]  /*0560*/  I2FP.F32.U32 R3, R4 ;  /* 0x0000000400037245 */ /* 0x002fe20000201000 */
[----:B------:R-:W-:Y:S01]  /*0570*/  ULDC UR4, c[0x0][0x154] ;  /* 0x0000550000047ab9 */ /* 0x000fe20000000800 */
[----:B------:R-:W-:Y:S01]  /*0580*/  VOTEU.ALL UP1, P0 ;  /* 0x00000000003f7886 */ /* 0x000fe20000020000 */
[----:B------:R-:W0:Y:S01]  /*0590*/  F2I.U32.TRUNC.NTZ R9, R9 ;  /* 0x0000000900097305 */ /* 0x000e22000020f000 */
[----:B------:R-:W-:Y:S01]  /*05a0*/  IMAD.IADD R7, R0, 0x1, -R7 ;  /* 0x0000000100077824 */ /* 0x000fe200078e0a07 */
[----:B------:R-:W1:Y:S01]  /*05b0*/  @!UP0 S2UR UR7, SR_CgaCtaId ;  /* 0x00000000000789c3 */ /* 0x000e620000008800 */
[----:B------:R-:W-:Y:S01]  /*05c0*/  FMUL R12, R3, UR4 ;  /* 0x00000004030c7c20 */ /* 0x000fe20008400000 */
[----:B------:R-:W-:Y:S01]  /*05d0*/  UMOV UR4, 0x20 ;  /* 0x0000002000047882 */ /* 0x000fe20000000000 */
[----:B------:R-:W-:Y:S01]  /*05e0*/  IMAD R8, R8, 0x4, R7 ;  /* 0x0000000408087824 */ /* 0x000fe200078e0207 */
[----:B------:R-:W-:Y:S01]  /*05f0*/  @!UP0 UMOV UR6, 0x400 ;  /* 0x0000040000068882 */ /* 0x000fe20000000000 */
[----:B------:R-:W-:-:S04]  /*0600*/  @!UP0 UIADD3 UR4, -UR4, 0x100000, URZ ;  /* 0x0010000004048890 */ /* 0x000fc8000fffe13f */
[----:B------:R-:W-:Y:S02]  /*0610*/  @!UP0 USHF.L.U32 UR5, UR4, 0xb, URZ ;  /* 0x0000000b04058899 */ /* 0x000fe4000800063f */
[----:B------:R-:W-:Y:S01]  /*0620*/  @!UP0 USHF.L.U32 UR4, UR4, 0x1, URZ ;  /* 0x0000000104048899 */ /* 0x000fe2000800063f */
[----:B---3--:R-:W-:Y:S01]  /*0630*/  ISETP.EQ.U32.AND P2, PT, R13, 0x1, PT ;  /* 0x000000010d00780c */ /* 0x008fe20003f42070 */
[----:B------:R-:W3:Y:S01]  /*0640*/  F2I.U32.TRUNC.NTZ R12, R12 ;  /* 0x0000000c000c7305 */ /* 0x000ee2000020f000 */
[----:B------:R-:W-:Y:S01]  /*0650*/  LEA.HI R0, R8, R8, RZ, 0x1 ;  /* 0x0000000808007211 */ /* 0x000fe200078f08ff */
[----:B------:R-:W5:Y:S03]  /*0660*/  LDC R7, c[0x0][0x148] ;  /* 0x00005200ff077b82 */ /* 0x000f660000000800 */
[----:B------:R-:W-:Y:S01]  /*0670*/  LOP3.LUT R11, R0, 0xfffffffe, RZ, 0xc0, !PT ;  /* 0xfffffffe000b7812 */ /* 0x000fe200078ec0ff */
[----:B0-----:R-:W-:Y:S01]  /*0680*/  IMAD.MOV R15, RZ, RZ, -R9 ;  /* 0x000000ffff0f7224 */ /* 0x001fe200078e0a09 */
[----:B------:R-:W-:-:S03]  /*0690*/  SHF.R.S32.HI R9, RZ, 0x1f, R2 ;  /* 0x0000001fff097819 */ /* 0x000fc60000011402 */
[----:B--2---:R-:W-:Y:S01]  /*06a0*/  IMAD R3, R10, R15, UR8 ;  /* 0x000000080a037e24 */ /* 0x004fe2000f8e020f */
[----:B------:R-:W-:Y:S01]  /*06b0*/  LEA.HI R9, R9, R2, RZ, 0x2 ;  /* 0x0000000209097211 */ /* 0x000fe200078f10ff */
[C---:B------:R-:W-:Y:S02]  /*06c0*/  IMAD.IADD R0, R8.reuse, 0x1, -R11 ;  /* 0x0000000108007824 */ /* 0x040fe400078e0a0b */
[----:B------:R-:W-:Y:S01]  /*06d0*/  IMAD.SHL.U32 R11, R8, 0x4, RZ ;  /* 0x00000004080b7824 */ /* 0x000fe200078e00ff */
[----:B------:R-:W-:Y:S01]  /*06e0*/  LOP3.LUT R9, R9, 0xfffffffc, RZ, 0xc0, !PT ;  /* 0xfffffffc09097812 */ /* 0x000fe200078ec0ff */
[----:B---3--:R-:W-:Y:S01]  /*06f0*/  IMAD.MOV R24, RZ, RZ, -R12 ;  /* 0x000000ffff187224 */ /* 0x008fe200078e0a0c */
[----:B------:R-:W-:Y:S01]  /*0700*/  ISETP.NE.AND P4, PT, R0, R3, PT ;  /* 0x000000030000720c */ /* 0x000fe20003f85270 */
[----:B-1----:R-:W-:Y:S01]  /*0710*/  @!UP0 ULEA UR6, UR7, UR6, 0x18 ;  /* 0x0000000607068291 */ /* 0x002fe2000f8ec03f */
[----:B------:R-:W-:Y:S01]  /*0720*/  LOP3.LUT R152, R8, 0xc, R11, 0x78, !PT ;  /* 0x0000000c08987812 */ /* 0x000fe200078e780b */
[----:B------:R-:W-:Y:S01]  /*0730*/  IMAD.IADD R0, R2, 0x1, -R9 ;  /* 0x0000000102007824 */ /* 0x000fe200078e0a09 */
[----:B------:R-:W-:Y:S01]  /*0740*/  VOTEU.ALL UP0, P0 ;  /* 0x00000000003f7886 */ /* 0x000fe20000000000 */
[----:B------:R-:W-:Y:S01]  /*0750*/  LOP3.LUT P0, RZ, R6, 0x7, RZ, 0xc0, !PT ;  /* 0x0000000706ff7812 */ /* 0x000fe2000780c0ff */
[----:B------:R-:W-:-:S02]  /*0760*/  VIADD R6, R5, 0xffffffff ;  /* 0xffffffff05067836 */ /* 0x000fc40000000000 */
[----:B------:R-:W-:Y:S01]  /*0770*/  ISETP.NE.AND P1, PT, R0, 0x3, PT ;  /* 0x000000030000780c */ /* 0x000fe20003f25270 */
[----:B-----5:R-:W-:Y:S01]  /*0780*/  IMAD R9, R7, R24, R4 ;  /* 0x0000001807097224 */ /* 0x020fe200078e0204 */
[----:B------:R-:W-:Y:S02]  /*0790*/  ISETP.LT.U32.AND P0, PT, R152, 0x2, !P0 ;  /* 0x000000029800780c */ /* 0x000fe40004701070 */
[----:B------:R-:W-:Y:S01]  /*07a0*/  ISETP.EQ.OR P1, PT, R0, RZ, !P1 ;  /* 0x000000ff0000720c */ /* 0x000fe20004f22670 */
[----:B------:R-:W0:Y:S02]  /*07b0*/  FENCE.VIEW.ASYNC.S ;  /* 0x00000000000073c6 */ /* 0x000e240000000000 */
[----:B0-----:R0:W1:Y:S01]  /*07c0*/  @!UP0 SYNCS.EXCH.64 URZ, [UR6+0xa0], UR4 ;  /* 0x0000a004063f85b2 */ /* 0x0010620008000100 */
[----:B------:R-:W-:Y:S02]  /*07d0*/  @P4 LEA.HI R2, R152, R152, RZ, 0x1 ;  /* 0x0000009898024211 */ /* 0x000fe400078f08ff */
[----:B------:R-:W-:-:S02]  /*07e0*/  ISETP.EQ.AND P1, PT, R5, RZ, P1 ;  /* 0x000000ff0500720c */ /* 0x000fc40000f22270 */
[----:B------:R-:W-:Y:S02]  /*07f0*/  @P4 SHF.R.S32.HI R2, RZ, 0x1, R2 ;  /* 0x00000001ff024819 */ /* 0x000fe40000011402 */
[----:B------:R-:W-:Y:S02]  /*0800*/  ISETP.GE.U32.AND P6, PT, R6, 0x2, PT ;  /* 0x000000020600780c */ /* 0x000fe40003fc6070 */
[----:B------:R-:W-:Y:S02]  /*0810*/  @P4 ISETP.NE.AND P5, PT, R2, R9, PT ;  /* 0x000000090200420c */ /* 0x000fe40003fa5270 */
[----:B------:R-:W-:Y:S02]  /*0820*/  SEL R2, RZ, 0x1, !P0 ;  /* 0x00000001ff027807 */ /* 0x000fe40004000000 */
[----:B------:R-:W-:Y:S02]  /*0830*/  @P4 SEL R23, RZ, 0x1, P5 ;  /* 0x00000001ff174807 */ /* 0x000fe40002800000 */
[----:B------:R-:W-:Y:S01]  /*0840*/  SEL R19, RZ, 0x1, !P1 ;  /* 0x00000001ff137807 */ /* 0x000fe20004800000 */
[----:B------:R0:W2:Y:S01]  /*0850*/  @!UP1 SYNCS.EXCH.64 URZ, [UR6+0xa8], UR4 ;  /* 0x0000a804063f95b2 */ /* 0x0000a20008000100 */
[----:B------:R-:W-:Y:S01]  /*0860*/  LOP3.LUT R23, R23, R2, RZ, 0xc0, !PT ;  /* 0x0000000217177212 */ /* 0x000fe200078ec0ff */
[----:B------:R-:W-:Y:S01]  /*0870*/  NOP ;  /* 0x0000000000007918 */ /* 0x000fe20000000000 */
[----:B------:R-:W-:Y:S01]  /*0880*/  SEL R19, R19, 0x2, P6 ;  /* 0x0000000213137807 */ /* 0x000fe20003000000 */
[----:B------:R-:W-:Y:S06]  /*0890*/  @!P2 BRA `(.L_x_4) ;  /* 0x000000000008a947 */ /* 0x000fec0003800000 */
[----:B-12-4-:R-:W-:Y:S01]  /*08a0*/  UCGABAR_ARV ;  /* 0x00000000000079c7 */ /* 0x016fe20008000000 */
[----:B------:R-:W-:Y:S05]  /*08b0*/  BRA `(.L_x_5) ;  /* 0x0000000000047947 */ /* 0x000fea0003800000 */
.L_x_4:
[----:B-12-4-:R-:W-:Y:S01]  /*08c0*/  NOP ;  /* 0x0000000000007918 */ /* 0x016fe20000000000 */
.L_x_5:
[----:B------:R-:W1:Y:S01]  /*08d0*/  LDC R2, c[0x0][0x65c] ;  /* 0x00019700ff027b82 */ /* 0x000e620000000800 */
[----:B------:R-:W-:Y:S02]  /*08e0*/  IMAD.U32 R8, RZ, RZ, UR8 ;  /* 0x00000008ff087e24 */ /* 0x000fe4000f8e00ff */
[----:B------:R-:W-:Y:S01]  /*08f0*/  IMAD.MOV.U32 R9, RZ, RZ, RZ ;  /* 0x000000ffff097224 */ /* 0x000fe200078e00ff */
[----:B-1----:R-:W-:-:S04]  /*0900*/  ISETP.NE.AND P1, PT, R2, 0x1, PT ;  /* 0x000000010200780c */ /* 0x002fc80003f25270 */
[----:B------:R-:W-:-:S09]  /*0910*/  P2R R5, PR, RZ, 0x2 ;  /* 0x00000002ff057803 */ /* 0x000fd20000000000 */
[----:B------:R-:W1:Y:S01]  /*0920*/  @P1 LDC R17, c[0x0][0x10] ;  /* 0x00000400ff111b82 */ /* 0x000e620000000800 */
[----:B------:R-:W-:Y:S02]  /*0930*/  @P1 IMAD.MOV.U32 R5, RZ, RZ, RZ ;  /* 0x000000ffff051224 */ /* 0x000fe400078e00ff */
[----:B------:R-:W-:-:S05]  /*0940*/  @P1 IMAD.MOV.U32 R13, RZ, RZ, RZ ;  /* 0x000000ffff0d1224 */ /* 0x000fca00078e00ff */
[----:B------:R-:W2:Y:S01]  /*0950*/  @!P1 LDC R11, c[0x0][0xc] ;  /* 0x00000300ff0b9b82 */ /* 0x000ea20000000800 */
[----:B-1----:R-:W-:-:S04]  /*0960*/  @P1 IMAD.WIDE.U32 R16, R17, UR8, R4 ;  /* 0x0000000811101c25 */ /* 0x002fc8000f8e0004 */
[----:B------:R-:W-:Y:S02]  /*0970*/  @P1 IMAD.IADD R17, R17, 0x1, R13 ;  /* 0x0000000111111824 */ /* 0x000fe400078e020d */
[----:B--2---:R-:W-:-:S04]  /*0980*/  @!P1 IMAD.WIDE.U32 R8, R4, R11, R8 ;  /* 0x0000000b04089225 */ /* 0x004fc800078e0008 */
[----:B------:R-:W-:Y:S02]  /*0990*/  @!P1 IMAD.MOV.U32 R16, RZ, RZ, R8 ;  /* 0x000000ffff109224 */ /* 0x000fe400078e0008 */
[----:B------:R-:W-:Y:S01]  /*09a0*/  @!P1 IMAD.MOV.U32 R17, RZ, RZ, R9 ;  /* 0x000000ffff119224 */ /* 0x000fe200078e0009 */
[----:B------:R-:W-:Y:S06]  /*09b0*/  @!P2 BRA `(.L_x_6) ;  /* 0x00000000000ca947 */ /* 0x000fec0003800000 */
[----:B------:R-:W-:Y:S01]  /*09c0*/  UCGABAR_WAIT ;  /* 0x0000000000007dc7 */ /* 0x000fe20008000000 */
[----:B------:R-:W-:Y:S01]  /*09d0*/  CCTL.IVALL ;  /* 0x00000000ff00798f */ /* 0x000fe20002000000 */
[----:B------:R-:W-:Y:S05]  /*09e0*/  BRA `(.L_x_7) ;  /* 0x0000000000047947 */ /* 0x000fea0003800000 */
.L_x_6:
[----:B------:R-:W-:Y:S06]  /*09f0*/  BAR.SYNC.DEFER_BLOCKING 0x0 ;  /* 0x0000000000007b1d */ /* 0x000fec0000010000 */
.L_x_7:
[----:B------:R-:W-:Y:S05]  /*0a00*/  @!P3 BRA `(.L_x_8) ;  /* 0x0000007c009cb947 */ /* 0x000fea0003800000 */
[----:B------:R-:W-:-:S13]  /*0a10*/  ISETP.GT.U32.AND P0, PT, R6, 0x1, PT ;  /* 0x000000010600780c */ /* 0x000fda0003f04070 */
[----:B0-----:R-:W-:Y:S05]  /*0a20*/  @P0 EXIT ;  /* 0x000000000000094d */ /* 0x001fea0003800000 */
[----:B------:R-:W-:Y:S01]  /*0a30*/  ULDC.64 UR4, c[0x0][0x650] ;  /* 0x0001940000047ab9 */ /* 0x000fe20000000a00 */
[----:B------:R-:W-:Y:S01]  /*0a40*/  PRMT R0, RZ, 0x7610, R0 ;  /* 0x00007610ff007816 */ /* 0x000fe20000000000 */
[----:B------:R-:W-:Y:S01]  /*0a50*/  IMAD.MOV.U32 R154, RZ, RZ, -0x1 ;  /* 0xffffffffff9a7424 */ /* 0x000fe200078e00ff */
[----:B------:R-:W-:Y:S01]  /*0a60*/  ISETP.GE.U32.AND P0, PT, R16, UR4, PT ;  /* 0x0000000410007c0c */ /* 0x000fe2000bf06070 */
[----:B------:R-:W-:Y:S02]  /*0a70*/  IMAD.MOV.U32 R153, RZ, RZ, -0x1 ;  /* 0xffffffffff997424 */ /* 0x000fe400078e00ff */
[----:B------:R-:W-:Y:S01]  /*0a80*/  IMAD.MOV.U32 R22, RZ, RZ, -0x1 ;  /* 0xffffffffff167424 */ /* 0x000fe200078e00ff */
[----:B------:R-:W-:-:S13]  /*0a90*/  ISETP.GE.U32.AND.EX P0, PT, R17, UR5, PT, P0 ;  /* 0x0000000511007c0c */ /* 0x000fda000bf06100 */
[----:B------:R-:W-:Y:S05]  /*0aa0*/  @P0 BRA `(.L_x_9) ;  /* 0x00000004002c0947 */ /* 0x000fea0003800000 */
[----:B------:R-:W0:Y:S01]  /*0ab0*/  LDC.64 R20, c[0x0][0x628] ;  /* 0x00018a00ff147b82 */ /* 0x000e220000000a00 */
[----:B------:R-:W-:Y:S02]  /*0ac0*/  IMAD.MOV.U32 R8, RZ, RZ, R16 ;  /* 0x000000ffff087224 */ /* 0x000fe400078e0010 */
[----:B------:R-:W-:-:S05]  /*0ad0*/  IMAD.MOV.U32 R9, RZ, RZ, R17 ;  /* 0x000000ffff097224 */ /* 0x000fca00078e0011 */
[----:B------:R-:W1:Y:S08]  /*0ae0*/  LDC R0, c[0x0][0x630] ;  /* 0x00018c00ff007b82 */ /* 0x000e700000000800 */
[----:B------:R-:W2:Y:S01]  /*0af0*/  LDC.64 R26, c[0x0][0x620] ;  /* 0x00018800ff1a7b82 */ /* 0x000ea20000000a00 */
[----:B0-----:R-:W-:-:S04]  /*0b00*/  ISETP.NE.U32.AND P0, PT, R20, RZ, PT ;  /* 0x000000ff1400720c */ /* 0x001fc80003f05070 */
[----:B------:R-:W-:-:S13]  /*0b10*/  ISETP.NE.AND.EX P0, PT, R21, RZ, PT, P0 ;  /* 0x000000ff1500720c */ /* 0x000fda0003f05300 */
[----:B-12---:R-:W-:Y:S05]  /*0b20*/  @!P0 BRA `(.L_x_10) ;  /* 0x0000000000288947 */ /* 0x006fea0003800000 */
[----:B------:R-:W0:Y:S02]  /*0b30*/  LDC R13, c[0x0][0x634] ;  /* 0x00018d00ff0d7b82 */ /* 0x000e240000000800 */
[----:B0-----:R-:W-:-:S05]  /*0b40*/  IADD3 R13, P0, R16, R13, RZ ;  /* 0x0000000d100d7210 */ /* 0x001fca0007f1e0ff */
[----:B------:R-:W-:-:S04]  /*0b50*/  IMAD.X R15, RZ, RZ, R17, P0 ;  /* 0x000000ffff0f7224 */ /* 0x000fc800000e0611 */
[----:B------:R-:W-:-:S04]  /*0b60*/  IMAD.WIDE.U32 R8, R15, R20, RZ ;  /* 0x000000140f087225 */ /* 0x000fc800078e00ff */
[----:B------:R-:W-:-:S04]  /*0b70*/  IMAD.WIDE.U32 R10, P0, R13, R21, R8 ;  /* 0x000000150d0a7225 */ /* 0x000fc80007800008 */
[----:B------:R-:W-:-:S04]  /*0b80*/  IMAD.WIDE.U32 R8, R13, R20, RZ ;  /* 0x000000140d087225 */ /* 0x000fc800078e00ff */
[----:B------:R-:W-:Y:S01]  /*0b90*/  IMAD.X R13, RZ, RZ, RZ, P0 ;  /* 0x000000ffff0d7224 */ /* 0x000fe200000e06ff */
[----:B------:R-:W-:Y:S01]  /*0ba0*/  IADD3 RZ, P0, R9, R10, RZ ;  /* 0x0000000a09ff7210 */ /* 0x000fe20007f1e0ff */
[----:B------:R-:W-:-:S04]  /*0bb0*/  IMAD.MOV.U32 R12, RZ, RZ, R11 ;  /* 0x000000ffff0c7224 */ /* 0x000fc800078e000b */
[----:B------:R-:W-:-:S08]  /*0bc0*/  IMAD.WIDE.U32.X R8, R15, R21, R12, P0 ;  /* 0x000000150f087225 */ /* 0x000fd000000e040c */
.L_x_10:
[----:B------:R-:W0:Y:S01]  /*0bd0*/  LDC.64 R20, c[0x0][0x640] ;  /* 0x00019000ff147b82 */ /* 0x000e220000000a00 */
[--C-:B------:R-:W-:Y:S01]  /*0be0*/  SHF.R.U64 R28, R8, R0, R9.reuse ;  /* 0x00000000081c7219 */ /* 0x100fe20000001209 */
[----:B------:R-:W-:Y:S01]  /*0bf0*/  IMAD R30, R7, R24, R4 ;  /* 0x00000018071e7224 */ /* 0x000fe200078e0204 */
[----:B------:R-:W-:Y:S01]  /*0c00*/  SHF.R.U32.HI R0, RZ, R0, R9 ;  /* 0x00000000ff007219 */ /* 0x000fe20000011609 */
[----:B------:R-:W-:Y:S01]  /*0c10*/  IMAD.MOV.U32 R25, RZ, RZ, 0x1 ;  /* 0x00000001ff197424 */ /* 0x000fe200078e00ff */
[----:B------:R-:W-:-:S03]  /*0c20*/  IADD3 R5, P0, RZ, -R28, RZ ;  /* 0x8000001cff057210 */ /* 0x000fc60007f1e0ff */
[----:B------:R-:W1:Y:S02]  /*0c30*/  LDC R6, c[0x0][0x618] ;  /* 0x00018600ff067b82 */ /* 0x000e640000000800 */
[----:B------:R-:W-:-:S04]  /*0c40*/  IMAD.X R9, RZ, RZ, ~R0, P0 ;  /* 0x000000ffff097224 */ /* 0x000fc800000e0e00 */
[-C--:B------:R-:W-:Y:S02]  /*0c50*/  IMAD R0, R9, R26.reuse, RZ ;  /* 0x0000001a09007224 */ /* 0x080fe400078e02ff */
[----:B------:R-:W2:Y:S01]  /*0c60*/  LDC R11, c[0x0][0x608] ;  /* 0x00018200ff0b7b82 */ /* 0x000ea20000000800 */
[----:B------:R-:W-:-:S04]  /*0c70*/  IMAD.WIDE.U32 R8, R5, R26, R16 ;  /* 0x0000001a05087225 */ /* 0x000fc800078e0010 */
[----:B------:R-:W-:-:S03]  /*0c80*/  IMAD R5, R5, R27, R0 ;  /* 0x0000001b05057224 */ /* 0x000fc600078e0200 */
[----:B------:R-:W3:Y:S01]  /*0c90*/  LDC R12, c[0x0][0x658] ;  /* 0x00019600ff0c7b82 */ /* 0x000ee20000000800 */
[----:B0-----:R-:W-:Y:S01]  /*0ca0*/  ISETP.NE.U32.AND P0, PT, R20, RZ, PT ;  /* 0x000000ff1400720c */ /* 0x001fe20003f05070 */
[----:B------:R-:W-:Y:S02]  /*0cb0*/  IMAD.IADD R5, R9, 0x1, R5 ;  /* 0x0000000109057824 */ /* 0x000fe400078e0205 */
[----:B------:R-:W-:Y:S01]  /*0cc0*/  IMAD.MOV.U32 R9, RZ, RZ, -0x1 ;  /* 0xffffffffff097424 */ /* 0x000fe200078e00ff */
[----:B------:R-:W-:-:S03]  /*0cd0*/  ISETP.NE.AND.EX P0, PT, R21, RZ, PT, P0 ;  /* 0x000000ff1500720c */ /* 0x000fc60003f05300 */
[----:B------:R-:W0:Y:S01]  /*0ce0*/  LDC R15, c[0x0][0x600] ;  /* 0x00018000ff0f7b82 */ /* 0x000e220000000800 */
[-CC-:B-1----:R-:W-:Y:S02]  /*0cf0*/  SHF.R.U64 R13, R8, R6.reuse, R5.reuse ;  /* 0x00000006080d7219 */ /* 0x182fe40000001205 */
[----:B------:R-:W-:-:S05]  /*0d00*/  SHF.R.U32.HI R0, RZ, R6, R5 ;  /* 0x00000006ff007219 */ /* 0x000fca0000011605 */
[----:B------:R-:W1:Y:S01]  /*0d10*/  LDC R14, c[0x0][0x648] ;  /* 0x00019200ff0e7b82 */ /* 0x000e620000000800 */
[-CC-:B--2---:R-:W-:Y:S02]  /*0d20*/  SHF.R.U64 R27, R13, R11.reuse, R0.reuse ;  /* 0x0000000b0d1b7219 */ /* 0x184fe40000001200 */
[----:B------:R-:W-:-:S05]  /*0d30*/  SHF.R.U32.HI R5, RZ, R11, R0 ;  /* 0x0000000bff057219 */ /* 0x000fca0000011600 */
[----:B------:R-:W2:Y:S01]  /*0d40*/  LDC R22, c[0x0][0x638] ;  /* 0x00018e00ff167b82 */ /* 0x000ea20000000800 */
[-CC-:B---3--:R-:W-:Y:S02]  /*0d50*/  SHF.R.U64 R24, R27, R12.reuse, R5.reuse ;  /* 0x0000000c1b187219 */ /* 0x188fe40000001205 */
[-C--:B------:R-:W-:Y:S02]  /*0d60*/  SHF.L.U32 R0, R9, R12.reuse, RZ ;  /* 0x0000000c09007219 */ /* 0x080fe400000006ff */
[----:B------:R-:W-:Y:S01]  /*0d70*/  SHF.R.U32.HI R5, RZ, R12, R5 ;  /* 0x0000000cff057219 */ /* 0x000fe20000011605 */
[----:B------:R-:W-:Y:S01]  /*0d80*/  IMAD.MOV.U32 R4, RZ, RZ, R24 ;  /* 0x000000ffff047224 */ /* 0x000fe200078e0018 */
[----:B------:R-:W-:Y:S01]  /*0d90*/  LOP3.LUT R10, RZ, R0, RZ, 0x33, !PT ;  /* 0x00000000ff0a7212 */ /* 0x000fe200078e33ff */
[----:B------:R-:W3:Y:S01]  /*0da0*/  LDC R26, c[0x0][0x610] ;  /* 0x00018400ff1a7b82 */ /* 0x000ee20000000800 */
[----:B------:R-:W-:Y:S05]  /*0db0*/  @!P0 BRA `(.L_x_11) ;  /* 0x0000000000288947 */ /* 0x000fea0003800000 */
[----:B------:R-:W4:Y:S02]  /*0dc0*/  LDC R9, c[0x0][0x64c] ;  /* 0x00019300ff097b82 */ /* 0x000f240000000800 */
[----:B----4-:R-:W-:-:S05]  /*0dd0*/  IADD3 R9, P0, R24, R9, RZ ;  /* 0x0000000918097210 */ /* 0x010fca0007f1e0ff */
        /* <DEDUP_REMOVED lines=8> */
.L_x_11:
[----:B-1----:R-:W-:Y:S01]  /*0e60*/  SHF.R.U64 R4, R4, R14, R5 ;  /* 0x0000000e04047219 */ /* 0x002fe20000001205 */
[----:B0-----:R-:W-:Y:S01]  /*0e70*/  VIADD R6, R15, 0xffffffff ;  /* 0xffffffff0f067836 */ /* 0x001fe20000000000 */
[----:B------:R-:W-:Y:S02]  /*0e80*/  SHF.L.U32 R0, R25, R12, RZ ;  /* 0x0000000c19007219 */ /* 0x000fe400000006ff */
[----:B------:R-:W-:Y:S01]  /*0e90*/  LOP3.LUT R5, R27, R10, RZ, 0xc0, !PT ;  /* 0x0000000a1b057212 */ /* 0x000fe200078ec0ff */
[----:B------:R-:W-:Y:S01]  /*0ea0*/  IMAD.MOV R7, RZ, RZ, -R4 ;  /* 0x000000ffff077224 */ /* 0x000fe200078e0a04 */
[----:B------:R-:W-:Y:S02]  /*0eb0*/  SEL R3, R3, R30, !P1 ;  /* 0x0000001e03037207 */ /* 0x000fe40004800000 */
[----:B------:R-:W-:Y:S01]  /*0ec0*/  LOP3.LUT R6, R13, R6, RZ, 0xc0, !PT ;  /* 0x000000060d067212 */ /* 0x000fe200078ec0ff */
[----:B------:R-:W-:Y:S02]  /*0ed0*/  IMAD R4, R0, R4, R5 ;  /* 0x0000000400047224 */ /* 0x000fe400078e0205 */
[----:B--2---:R-:W-:-:S02]  /*0ee0*/  IMAD R0, R7, R22, R24 ;  /* 0x0000001607007224 */ /* 0x004fc400078e0218 */
[----:B---3--:R-:W-:Y:S02]  /*0ef0*/  IMAD R3, R4, R26, R3 ;  /* 0x0000001a04037224 */ /* 0x008fe400078e0203 */
[----:B------:R-:W-:Y:S02]  /*0f00*/  IMAD R154, R0, R15, R6 ;  /* 0x0000000f009a7224 */ /* 0x000fe400078e0206 */
[----:B------:R-:W-:Y:S02]  /*0f10*/  IMAD.MOV.U32 R4, RZ, RZ, 0x1 ;  /* 0x00000001ff047424 */ /* 0x000fe400078e00ff */
[----:B------:R-:W-:Y:S01]  /*0f20*/  IMAD.MOV.U32 R22, RZ, RZ, R28 ;  /* 0x000000ffff167224 */ /* 0x000fe200078e001c */
[----:B------:R-:W-:Y:S02]  /*0f30*/  SEL R153, R154, R3, !P1 ;  /* 0x000000039a997207 */ /* 0x000fe40004800000 */
[----:B------:R-:W-:Y:S02]  /*0f40*/  PRMT R0, R4, 0x7610, R0 ;  /* 0x0000761004007816 */ /* 0x000fe40000000000 */
[----:B------:R-:W-:-:S07]  /*0f50*/  SEL R154, R3, R154, !P1 ;  /* 0x0000009a039a7207 */ /* 0x000fce0004800000 */
.L_x_9:
[----:B------:R-:W-:-:S08]  /*0f60*/  NOP ;  /* 0x0000000000007918 */ /* 0x000fd00000000000 */
[----:B------:R-:W0:Y:S02]  /*0f70*/  USETMAXREG.TRY_ALLOC.CTAPOOL UP0, 0xe8 ;  /* 0x000000e8000079c8 */ /* 0x000e240008000600 */
[----:B0-----:R-:W-:-:S13]  /*0f80*/  PLOP3.LUT P0, PT, PT, PT, UP0, 0x80, 0x0 ;  /* 0x000000000000781c */ /* 0x001fda0003f0f008 */
[----:B------:R-:W-:Y:S05]  /*0f90*/  @!P0 BRA `(.L_x_9) ;  /* 0xfffffffc00f08947 */ /* 0x000fea000383ffff */
[----:B------:R-:W-:Y:S01]  /*0fa0*/  ULDC.64 UR4, c[0x0][0x598] ;  /* 0x0001660000047ab9 */ /* 0x000fe20000000a00 */
[----:B------:R-:W-:Y:S01]  /*0fb0*/  ULDC.64 UR36, c[0x0][0x208] ;  /* 0x0000820000247ab9 */ /* 0x000fe20000000a00 */
[----:B------:R-:W-:-:S04]  /*0fc0*/  ISETP.NE.U32.AND P0, PT, RZ, UR4, PT ;  /* 0x00000004ff007c0c */ /* 0x000fc8000bf05070 */
[----:B------:R-:W-:-:S13]  /*0fd0*/  ISETP.NE.AND.EX P0, PT, RZ, UR5, PT, P0 ;  /* 0x00000005ff007c0c */ /* 0x000fda000bf05300 */
[----:B------:R-:W-:Y:S05]  /*0fe0*/  @!P0 BRA `(.L_x_12) ;  /* 0x00000000001c8947 */ /* 0x000fea0003800000 */
[----:B------:R-:W0:Y:S02]  /*0ff0*/  LDC.64 R4, c[0x0][0x598] ;  /* 0x00016600ff047b82 */ /* 0x000e240000000a00 */
[----:B0-----:R-:W2:Y:S02]  /*1000*/  LDG.E.64 R4, desc[UR36][R4.64] ;  /* 0x0000002404047981 */ /* 0x001ea4000c1e1b00 */
[----:B--2---:R-:W-:-:S04]  /*1010*/  ISETP.NE.U32.AND P0, PT, R4, RZ, PT ;  /* 0x000000ff0400720c */ /* 0x004fc80003f05070 */
[----:B------:R-:W-:-:S13]  /*1020*/  ISETP.NE.AND.EX P0, PT, R5, RZ, PT, P0 ;  /* 0x000000ff0500720c */ /* 0x000fda0003f05300 */
[----:B------:R-:W-:Y:S05]  /*1030*/  @!P0 BRA `(.L_x_12) ;  /* 0x0000000000088947 */ /* 0x000fea0003800000 */
[----:B------:R0:W5:Y:S01]  /*1040*/  LD.E R155, desc[UR36][R4.64] ;  /* 0x00000024049b7980 */ /* 0x000162000c101900 */
[----:B------:R-:W-:Y:S05]  /*1050*/  BRA `(.L_x_13) ;  /* 0x0000000000247947 */ /* 0x000fea0003800000 */
.L_x_12:
[----:B------:R-:W-:Y:S02]  /*1060*/  ULDC.64 UR4, c[0x0][0x588] ;  /* 0x0001620000047ab9 */ /* 0x000fe40000000a00 */
[----:B------:R-:W-:-:S04]  /*1070*/  ISETP.NE.U32.AND P0, PT, RZ, UR4, PT ;  /* 0x00000004ff007c0c */ /* 0x000fc8000bf05070 */
[----:B------:R-:W-:-:S13]  /*1080*/  ISETP.NE.AND.EX P0, PT, RZ, UR5, PT, P0 ;  /* 0x00000005ff007c0c */ /* 0x000fda000bf05300 */
[----:B------:R-:W-:Y:S05]  /*1090*/  @!P0 BRA `(.L_x_14) ;  /* 0x00000000000c8947 */ /* 0x000fea0003800000 */
[----:B------:R-:W0:Y:S02]  /*10a0*/  LDC.64 R4, c[0x0][0x588] ;  /* 0x00016200ff047b82 */ /* 0x000e240000000a00 */
[----:B0-----:R1:W5:Y:S01]  /*10b0*/  LDG.E R155, desc[UR36][R4.64] ;  /* 0x00000024049b7981 */ /* 0x001362000c1e1900 */
[----:B------:R-:W-:Y:S05]  /*10c0*/  BRA `(.L_x_13) ;  /* 0x0000000000087947 */ /* 0x000fea0003800000 */
.L_x_14:
[----:B------:R-:W-:Y:S02]  /*10d0*/  ULDC UR4, c[0x0][0x580] ;  /* 0x0001600000047ab9 */ /* 0x000fe40000000800 */
[----:B------:R-:W-:-:S07]  /*10e0*/  IMAD.U32 R155, RZ, RZ, UR4 ;  /* 0x00000004ff9b7e24 */ /* 0x000fce000f8e00ff */
.L_x_13:
[----:B------:R-:W-:Y:S02]  /*10f0*/  ULDC.64 UR4, c[0x0][0x5a0] ;  /* 0x0001680000047ab9 */ /* 0x000fe40000000a00 */
[----:B------:R-:W-:-:S04]  /*1100*/  ISETP.NE.U32.AND P0, PT, RZ, UR4, PT ;  /* 0x00000004ff007c0c */ /* 0x000fc8000bf05070 */
[----:B------:R-:W-:-:S13]  /*1110*/  ISETP.NE.AND.EX P0, PT, RZ, UR5, PT, P0 ;  /* 0x00000005ff007c0c */ /* 0x000fda000bf05300 */
[----:B------:R-:W-:Y:S05]  /*1120*/  @!P0 BRA `(.L_x_15) ;  /* 0x00000000001c8947 */ /* 0x000fea0003800000 */
[----:B01----:R-:W0:Y:S02]  /*1130*/  LDC.64 R4, c[0x0][0x5a0] ;  /* 0x00016800ff047b82 */ /* 0x003e240000000a00 */
[----:B0-----:R-:W2:Y:S02]  /*1140*/  LDG.E.64 R4, desc[UR36][R4.64] ;  /* 0x0000002404047981 */ /* 0x001ea4000c1e1b00 */
[----:B--2---:R-:W-:-:S04]  /*1150*/  ISETP.NE.U32.AND P0, PT, R4, RZ, PT ;  /* 0x000000ff0400720c */ /* 0x004fc80003f05070 */
[----:B------:R-:W-:-:S13]  /*1160*/  ISETP.NE.AND.EX P0, PT, R5, RZ, PT, P0 ;  /* 0x000000ff0500720c */ /* 0x000fda0003f05300 */
[----:B------:R-:W-:Y:S05]  /*1170*/  @!P0 BRA `(.L_x_15) ;  /* 0x0000000000088947 */ /* 0x000fea0003800000 */
[----:B------:R0:W5:Y:S01]  /*1180*/  LD.E R156, desc[UR36][R4.64] ;  /* 0x00000024049c7980 */ /* 0x000162000c101900 */
[----:B------:R-:W-:Y:S05]  /*1190*/  BRA `(.L_x_16) ;  /* 0x0000000000247947 */ /* 0x000fea0003800000 */
.L_x_15:
[----:B------:R-:W-:Y:S02]  /*11a0*/  ULDC.64 UR4, c[0x0][0x590] ;  /* 0x0001640000047ab9 */ /* 0x000fe40000000a00 */
[----:B------:R-:W-:-:S04]  /*11b0*/  ISETP.NE.U32.AND P0, PT, RZ, UR4, PT ;  /* 0x00000004ff007c0c */ /* 0x000fc8000bf05070 */
[----:B------:R-:W-:-:S13]  /*11c0*/  ISETP.NE.AND.EX P0, PT, RZ, UR5, PT, P0 ;  /* 0x00000005ff007c0c */ /* 0x000fda000bf05300 */
[----:B------:R-:W-:Y:S05]  /*11d0*/  @!P0 BRA `(.L_x_17) ;  /* 0x00000000000c8947 */ /* 0x000fea0003800000 */
[----:B------:R-:W2:Y:S02]  /*11e0*/  LDC.64 R156, c[0x0][0x590] ;  /* 0x00016400ff9c7b82 */ /* 0x000ea40000000a00 */
[----:B--2---:R2:W5:Y:S01]  /*11f0*/  LDG.E R156, desc[UR36][R156.64] ;  /* 0x000000249c9c7981 */ /* 0x004562000c1e1900 */
[----:B------:R-:W-:Y:S05]  /*1200*/  BRA `(.L_x_16) ;  /* 0x0000000000087947 */ /* 0x000fea0003800000 */
.L_x_17:
[----:B------:R-:W-:Y:S02]  /*1210*/  ULDC UR4, c[0x0][0x584] ;  /* 0x0001610000047ab9 */ /* 0x000fe40000000800 */
[----:B------:R-:W-:-:S07]  /*1220*/  IMAD.U32 R156, RZ, RZ, UR4 ;  /* 0x00000004ff9c7e24 */ /* 0x000fce000f8e00ff */
.L_x_16:
[----:B------:R-:W-:-:S13]  /*1230*/  LOP3.LUT P0, RZ, R0, 0xff, RZ, 0xc0, !PT ;  /* 0x000000ff00ff7812 */ /* 0x000fda000780c0ff */
[----:B------:R-:W-:Y:S05]  /*1240*/  @!P0 EXIT ;  /* 0x000000000000894d */ /* 0x000fea0003800000 */
[----:B------:R-:W-:Y:S01]  /*1250*/  ULDC UR4, c[0x0][0x28c] ;  /* 0x0000a30000047ab9 */ /* 0x000fe20000000800 */
[----:B------:R-:W-:Y:S01]  /*1260*/  UMOV UR38, URZ ;  /* 0x0000003f00267c82 */ /* 0x000fe20008000000 */
[----:B------:R-:W-:Y:S01]  /*1270*/  UIADD3 UR4, UR4, 0x3f, URZ ;  /* 0x0000003f04047890 */ /* 0x000fe2000fffe03f */
[----:B------:R-:W-:-:S03]  /*1280*/  UMOV UR39, URZ ;  /* 0x0000003f00277c82 */ /* 0x000fc60008000000 */
[----:B------:R-:W-:-:S04]  /*1290*/  USHF.R.S32.HI UR5, URZ, 0x1f, UR4 ;  /* 0x0000001f3f057899 */ /* 0x000fc80008011404 */
[----:B------:R-:W-:-:S04]  /*12a0*/  ULEA.HI UR5, UR5, UR4, URZ, 0x6 ;  /* 0x0000000405057291 */ /* 0x000fc8000f8f303f */
[----:B------:R-:W-:-:S12]  /*12b0*/  USHF.R.S32.HI UR40, URZ, 0x6, UR5 ;  /* 0x000000063f287899 */ /* 0x000fd80008011405 */
.L_x_297:
[----:B------:R-:W-:Y:S01]  /*12c0*/  LOP3.LUT R0, R18, 0x80, RZ, 0xc0, !PT ;  /* 0x0000008012007812 */ /* 0x000fe200078ec0ff */
[----:B---3--:R-:W3:Y:S01]  /*12d0*/  S2UR UR7, SR_CgaCtaId ;  /* 0x00000000000779c3 */ /* 0x008ee20000008800 */
[----:B------:R-:W-:Y:S02]  /*12e0*/  UMOV UR6, 0x400 ;  /* 0x0000040000067882 */ /* 0x000fe40000000000 */
[----:B------:R-:W-:-:S06]  /*12f0*/  SHF.R.U32.HI R0, RZ, 0x7, R0 ;  /* 0x00000007ff007819 */ /* 0x000fcc0000011600 */
[----:B----4-:R-:W4:Y:S01]  /*1300*/  SHFL.IDX PT, R0, R0, RZ, 0x1f ;  /* 0x00001fff00007589 */ /* 0x010f2200000e0000 */
[----:B---3--:R-:W-:Y:S01]  /*1310*/  ULEA UR6, UR7, UR6, 0x18 ;  /* 0x0000000607067291 */ /* 0x008fe2000f8ec03f */
[----:B----4-:R-:W-:-:S13]  /*1320*/  R2UR UR4, R0 ;  /* 0x00000000000472ca */ /* 0x010fda00000e0000 */
[----:B------:R-:W-:-:S04]  /*1330*/  ULEA.HI UR5, UR4, UR4, URZ, 0x1 ;  /* 0x0000000404057291 */ /* 0x000fc8000f8f083f */
[----:B------:R-:W-:-:S04]  /*1340*/  ULOP3.LUT UR5, UR5, 0xffffe, URZ, 0xc0, !UPT ;  /* 0x000ffffe05057892 */ /* 0x000fc8000f8ec03f */
[----:B------:R-:W-:-:S03]  /*1350*/  UIADD3 UR5, UR4, -UR5, URZ ;  /* 0x8000000504057290 */ /* 0x000fc6000fffe03f */
[----:B------:R-:W-:Y:S01]  /*1360*/  ULDC UR4, c[0x0][0x28c] ;  /* 0x0000a30000047ab9 */ /* 0x000fe20000000800 */
[----:B------:R-:W-:Y:S01]  /*1370*/  ULEA UR5, UR5, UR6, 0xc ;  /* 0x0000000605057291 */ /* 0x000fe2000f8e603f */
[----:B------:R-:W-:-:S03]  /*1380*/  ISETP.LT.AND P0, PT, RZ, UR4, PT ;  /* 0x00000004ff007c0c */ /* 0x000fc6000bf01270 */
[----:B------:R-:W-:-:S04]  /*1390*/  UIADD3 UR5, UR5, 0x180, URZ ;  /* 0x0000018005057890 */ /* 0x000fc8000fffe03f */
[----:B------:R-:W-:-:S04]  /*13a0*/  USHF.R.U32.HI UR5, URZ, 0x4, UR5 ;  /* 0x000000043f057899 */ /* 0x000fc80008011605 */
[----:B------:R-:W-:Y:S02]  /*13b0*/  ULOP3.LUT UR41, UR5, 0x3fff, URZ, 0xc0, !UPT ;  /* 0x00003fff05297892 */ /* 0x000fe4000f8ec03f */
[----:B------:R-:W-:Y:S10]  /*13c0*/  @P0 BRA `(.L_x_18) ;  /* 0x0000000000400947 */ /* 0x000ff40003800000 */
[----:B------:R-:W-:Y:S01]  /*13d0*/  MOV R0, 0x0 ;  /* 0x0000000000007802 */ /* 0x000fe20000000f00 */
[----:B------:R-:W-:Y:S01]  /*13e0*/  ULDC.64 UR4, c[0x4][0x68] ;  /* 0x01001a0000047ab9 */ /* 0x000fe20000000a00 */
[----:B------:R-:W-:Y:S01]  /*13f0*/  ULDC.64 UR6, c[0x4][0x8] ;  /* 0x0100020000067ab9 */ /* 0x000fe20000000a00 */
[----:B01----:R-:W-:Y:S01]  /*1400*/  IMAD.U32 R4, RZ, RZ, UR4 ;  /* 0x00000004ff047e24 */ /* 0x003fe2000f8e00ff */
[----:B------:R0:W1:Y:S01]  /*1410*/  LDC.64 R14, c[0x4][R0] ;  /* 0x01000000000e7b82 */ /* 0x0000620000000a00 */
[----:B------:R-:W-:Y:S01]  /*1420*/  IMAD.U32 R5, RZ, RZ, UR5 ;  /* 0x00000005ff057e24 */ /* 0x000fe2000f8e00ff */
[----:B------:R-:W-:Y:S01]  /*1430*/  ULDC.64 UR4, c[0x4][0x70] ;  /* 0x01001c0000047ab9 */ /* 0x000fe20000000a00 */
[----:B------:R-:W-:Y:S02]  /*1440*/  IMAD.U32 R10, RZ, RZ, UR6 ;  /* 0x00000006ff0a7e24 */ /* 0x000fe4000f8e00ff */
[----:B------:R-:W-:Y:S02]  /*1450*/  IMAD.U32 R6, RZ, RZ, UR4 ;  /* 0x00000004ff067e24 */ /* 0x000fe4000f8e00ff */
[----:B------:R-:W-:-:S02]  /*1460*/  IMAD.U32 R7, RZ, RZ, UR5 ;  /* 0x00000005ff077e24 */ /* 0x000fc4000f8e00ff */
[----:B------:R-:W-:Y:S02]  /*1470*/  IMAD.U32 R11, RZ, RZ, UR7 ;  /* 0x00000007ff0b7e24 */ /* 0x000fe4000f8e00ff */
[----:B------:R-:W-:Y:S02]  /*1480*/  IMAD.MOV.U32 R8, RZ, RZ, 0x1e1 ;  /* 0x000001e1ff087424 */ /* 0x000fe400078e00ff */
[----:B------:R-:W-:Y:S02]  /*1490*/  IMAD.MOV.U32 R12, RZ, RZ, 0x1 ;  /* 0x00000001ff0c7424 */ /* 0x000fe400078e00ff */
[----:B0-----:R-:W-:-:S07]  /*14a0*/  IMAD.MOV.U32 R13, RZ, RZ, RZ ;  /* 0x000000ffff0d7224 */ /* 0x001fce00078e00ff */
[----:B------:R-:W-:-:S07]  /*14b0*/  LEPC R20, `(.L_x_18) ;  /* 0x000000001014794e */ /* 0x000fce0000000000 */
[----:B-12--5:R-:W-:Y:S05]  /*14c0*/  CALL.ABS.NOINC R14 ;  /* 0x000000000e007343 */ /* 0x026fea0003c00000 */
.L_x_18:
[----:B------:R-:W-:-:S04]  /*14d0*/  LOP3.LUT R0, R19, 0x1, RZ, 0xfc, !PT ;  /* 0x0000000113007812 */ /* 0x000fc800078efcff */
[----:B------:R-:W-:-:S13]  /*14e0*/  ISETP.NE.AND P0, PT, R0, 0x3, PT ;  /* 0x000000030000780c */ /* 0x000fda0003f05270 */
[----:B------:R-:W-:Y:S05]  /*14f0*/  @!P0 BRA `(.L_x_19) ;  /* 0x0000000000048947 */ /* 0x000fea0003800000 */
[----:B------:R-:W-:Y:S01]  /*1500*/  BPT.TRAP 0x1 ;  /* 0x000000040000795c */ /* 0x000fe20000300000 */
.L_x_19:
[----:B------:R-:W3:Y:S01]  /*1510*/  S2UR UR5, SR_CgaCtaId ;  /* 0x00000000000579c3 */ /* 0x000ee20000008800 */
[----:B------:R-:W-:Y:S01]  /*1520*/  UMOV UR4, 0x400 ;  /* 0x0000040000047882 */ /* 0x000fe20000000000 */
[----:B------:R-:W-:Y:S02]  /*1530*/  IMAD.U32 R0, RZ, RZ, UR38 ;  /* 0x00000026ff007e24 */ /* 0x000fe4000f8e00ff */
[----:B------:R-:W-:-:S03]  /*1540*/  IMAD.U32 R3, RZ, RZ, UR39 ;  /* 0x00000027ff037e24 */ /* 0x000fc6000f8e00ff */
[----:B------:R-:W-:Y:S01]  /*1550*/  SHF.L.U32 R0, R0, 0x1f, RZ ;  /* 0x0000001f00007819 */ /* 0x000fe200000006ff */
[----:B---3--:R-:W-:-:S06]  /*1560*/  ULEA UR4, UR5, UR4, 0x18 ;  /* 0x0000000405047291 */ /* 0x008fcc000f8ec03f */
[----:B------:R-:W-:-:S04]  /*1570*/  IMAD.U32 R6, RZ, RZ, UR4 ;  /* 0x00000004ff067e24 */ /* 0x000fc8000f8e00ff */
[----:B------:R-:W-:-:S04]  /*1580*/  IMAD R3, R3, 0x8, R6 ;  /* 0x0000000803037824 */ /* 0x000fc800078e0206 */
[----:B------:R3:W4:Y:S01]  /*1590*/  SYNCS.PHASECHK.TRANS64.TRYWAIT P1, [R3+URZ], R0 ;  /* 0x00000000030075a7 */ /* 0x000722000802017f */
[----:B------:R-:W-:Y:S05]  /*15a0*/  @!P0 BRA `(.L_x_20) ;  /* 0x0000000000048947 */ /* 0x000fea0003800000 */
[----:B------:R-:W-:Y:S01]  /*15b0*/  BPT.TRAP 0x1 ;  /* 0x000000040000795c */ /* 0x000fe20000300000 */
.L_x_20:
[----:B----4-:R-:W-:Y:S05]  /*15c0*/  @P1 BRA `(.L_x_21) ;  /* 0x0000000000081947 */ /* 0x010fea0003800000 */
[----:B------:R-:W4:Y:S02]  /*15d0*/  SYNCS.PHASECHK.TRANS64.TRYWAIT P1, [R3+URZ], R0 ;  /* 0x00000000030075a7 */ /* 0x000f24000802017f */
[----:B----4-:R-:W-:Y:S05]  /*15e0*/  @!P1 BRA `(.L_x_22) ;  /* 0x0000008800c89947 */ /* 0x010fea0003800000 */
.L_x_21:
[----:B------:R-:W-:-:S04]  /*15f0*/  UISETP.LT.AND UP0, UPT, UR40, 0x1, UPT ;  /* 0x000000012800788c */ /* 0x000fc8000bf01270 */
[----:B------:R-:W-:-:S06]  /*1600*/  USEL UR4, UR40, 0x1, UP0 ;  /* 0x0000000128047887 */ /* 0x000fcc0008000000 */
[----:B---34-:R-:W-:Y:S01]  /*1610*/  IMAD.U32 R0, RZ, RZ, UR4 ;  /* 0x00000004ff007e24 */ /* 0x018fe2000f8e00ff */
[----:B------:R-:W-:Y:S05]  /*1620*/  WARPSYNC.ALL ;  /* 0x0000000000007948 */ /* 0x000fea0003800000 */
[----:B------:R-:W-:-:S04]  /*1630*/  IADD3 R0, -R0, UR40, RZ ;  /* 0x0000002800007c10 */ /* 0x000fc8000fffe1ff */
[----:B------:R-:W-:Y:S02]  /*1640*/  ISETP.GE.AND P1, PT, R0, 0x1, PT ;  /* 0x000000010000780c */ /* 0x000fe40003f26270 */
[----:B------:R-:W-:Y:S01]  /*1650*/  R2UR UR4, R6 ;  /* 0x00000000060472ca */ /* 0x000fe200000e0000 */
[----:B------:R-:W-:Y:S01]  /*1660*/  ULOP3.LUT UR41, UR41, 0x10000, URZ, 0xfc, !UPT ;  /* 0x0001000029297892 */ /* 0x000fe2000f8efc3f */
[----:B------:R-:W-:Y:S01]  /*1670*/  WARPGROUP.ARRIVE ;  /* 0x00000000000079c5 */ /* 0x000fe20000000000 */
[----:B------:R-:W-:Y:S01]  /*1680*/  UMOV UR5, 0x80000020 ;  /* 0x8000002000057882 */ /* 0x000fe20000000000 */
[----:B------:R-:W-:-:S09]  /*1690*/  UMOV UR7, 0x80000020 ;  /* 0x8000002000077882 */ /* 0x000fd20000000000 */
[----:B------:R-:W-:-:S04]  /*16a0*/  UIADD3 UR4, UR4, 0x12180, URZ ;  /* 0x0001218004047890 */ /* 0x000fc8000fffe03f */
[----:B------:R-:W-:-:S04]  /*16b0*/  USHF.R.U32.HI UR4, URZ, 0x4, UR4 ;  /* 0x000000043f047899 */ /* 0x000fc80008011604 */
[----:B------:R-:W-:-:S04]  /*16c0*/  ULOP3.LUT UR4, UR4, 0x3fff, URZ, 0xc0, !UPT ;  /* 0x00003fff04047892 */ /* 0x000fc8000f8ec03f */
[----:B------:R-:W-:Y:S02]  /*16d0*/  ULOP3.LUT UR9, UR4, 0x10000, URZ, 0xfc, !UPT ;  /* 0x0001000004097892 */ /* 0x000fe4000f8efc3f */
[----:B------:R-:W-:Y:S02]  /*16e0*/  ULEA UR4, UR39, UR41, 0x9 ;  /* 0x0000002927047291 */ /* 0x000fe4000f8e483f */
[----:B------:R-:W-:-:S09]  /*16f0*/  ULEA UR6, UR39, UR9, 0xa ;  /* 0x0000000927067291 */ /* 0x000fd2000f8e503f */
[----:B------:R-:W-:Y:S01]  /*1700*/  IGMMA.64x256x32.S8.S8 R24, gdesc[UR4], RZ, !UPT, gsb0 ;  /* 0x06600000041879f1 */ /* 0x000fe2000c0410ff */
[----:B------:R-:W-:Y:S02]  /*1710*/  UIADD3 UR4, UR4, 0x2, URZ ;  /* 0x0000000204047890 */ /* 0x000fe4000fffe03f */
[----:B------:R-:W-:Y:S01]  /*1720*/  UIADD3 UR6, UR6, 0x2, URZ ;  /* 0x0000000206067890 */ /* 0x000fe2000fffe03f */
[----:B------:R-:W-:Y:S01]  /*1730*/  UMOV UR5, 0x80000020 ;  /* 0x8000002000057882 */ /* 0x000fe20000000000 */
[----:B------:R-:W-:Y:S01]  /*1740*/  UMOV UR7, 0x80000020 ;  /* 0x8000002000077882 */ /* 0x000fe20000000000 */
[----:B------:R-:W-:Y:S02]  /*1750*/  WARPGROUP.DEPBAR.LE gsb0, 0x0 ;  /* 0x00008000000079c5 */ /* 0x000fe40000010000 */
[----:B------:R-:W-:-:S06]  /*1760*/  WARPGROUP.ARRIVE ;  /* 0x00000000000079c5 */ /* 0x000fcc0000000000 */
[----:B------:R-:W-:Y:S03]  /*1770*/  IGMMA.64x256x32.S8.S8 R24, gdesc[UR4], R24, gsb0 ;  /* 0x06600000041879f1 */ /* 0x000fe60008041018 */
[----:B------:R-:W-:Y:S02]  /*1780*/  WARPGROUP.DEPBAR.LE gsb0, 0x0 ;  /* 0x00008000000079c5 */ /* 0x000fe40000010000 */
[----:B------:R-:W-:Y:S05]  /*1790*/  @!P1 BRA `(.L_x_23) ;  /* 0x0000000000e49947 */ /* 0x000fea0003800000 */
[----:B------:R-:W-:Y:S02]  /*17a0*/  UIADD3 UR4, UR39, 0x1, URZ ;  /* 0x0000000127047890 */ /* 0x000fe4000fffe03f */
[----:B------:R-:W-:Y:S02]  /*17b0*/  IMAD.U32 R3, RZ, RZ, UR39 ;  /* 0x00000027ff037e24 */ /* 0x000fe4000f8e00ff */
[----:B------:R-:W-:-:S04]  /*17c0*/  UISETP.NE.AND UP0, UPT, UR4, 0x9, UPT ;  /* 0x000000090400788c */ /* 0x000fc8000bf05270 */
[----:B------:R-:W-:Y:S02]  /*17d0*/  USEL UR5, URZ, 0x1, UP0 ;  /* 0x000000013f057887 */ /* 0x000fe40008000000 */
[----:B------:R-:W-:Y:S02]  /*17e0*/  USEL UR8, UR4, URZ, UP0 ;  /* 0x0000003f04087287 */ /* 0x000fe40008000000 */
[----:B------:R-:W-:-:S06]  /*17f0*/  ULOP3.LUT UR5, UR38, UR5, URZ, 0x3c, !UPT ;  /* 0x0000000526057292 */ /* 0x000fcc000f8e3c3f */
[----:B------:R-:W-:-:S07]  /*1800*/  IMAD.U32 R7, RZ, RZ, UR5 ;  /* 0x00000005ff077e24 */ /* 0x000fce000f8e00ff */
.L_x_30:
[----:B------:R-:W-:Y:S05]  /*1810*/  @!P0 BRA `(.L_x_24) ;  /* 0x0000000000048947 */ /* 0x000fea0003800000 */
[----:B------:R-:W-:Y:S01]  /*1820*/  BPT.TRAP 0x1 ;  /* 0x000000040000795c */ /* 0x000fe20000300000 */
.L_x_24:
[----:B------:R-:W3:Y:S01]  /*1830*/  S2UR UR5, SR_CgaCtaId ;  /* 0x00000000000579c3 */ /* 0x000ee20000008800 */
[----:B------:R-:W-:Y:S01]  /*1840*/  UMOV UR4, 0x400 ;  /* 0x0000040000047882 */ /* 0x000fe20000000000 */
[----:B01----:R-:W-:Y:S01]  /*1850*/  IMAD.U32 R5, RZ, RZ, UR8 ;  /* 0x00000008ff057e24 */ /* 0x003fe2000f8e00ff */
[----:B------:R-:W-:Y:S01]  /*1860*/  SHF.L.U32 R4, R7, 0x1f, RZ ;  /* 0x0000001f07047819 */ /* 0x000fe200000006ff */
[----:B---3--:R-:W-:-:S06]  /*1870*/  ULEA UR4, UR5, UR4, 0x18 ;  /* 0x0000000405047291 */ /* 0x008fcc000f8ec03f */
[----:B------:R-:W-:-:S04]  /*1880*/  IMAD.U32 R6, RZ, RZ, UR4 ;  /* 0x00000004ff067e24 */ /* 0x000fc8000f8e00ff */
[----:B------:R-:W-:-:S04]  /*1890*/  IMAD R5, R5, 0x8, R6 ;  /* 0x0000000805057824 */ /* 0x000fc800078e0206 */
[----:B------:R0:W1:Y:S01]  /*18a0*/  SYNCS.PHASECHK.TRANS64.TRYWAIT P1, [R5+URZ], R4 ;  /* 0x00000004050075a7 */ /* 0x000062000802017f */
[----:B------:R-:W-:Y:S05]  /*18b0*/  @!P0 BRA `(.L_x_25) ;  /* 0x0000000000048947 */ /* 0x000fea0003800000 */
[----:B------:R-:W-:Y:S01]  /*18c0*/  BPT.TRAP 0x1 ;  /* 0x000000040000795c */ /* 0x000fe20000300000 */
.L_x_25:
[----:B-1----:R-:W-:Y:S05]  /*18d0*/  @P1 BRA `(.L_x_26) ;  /* 0x0000000000081947 */ /* 0x002fea0003800000 */
[----:B------:R-:W1:Y:S02]  /*18e0*/  SYNCS.PHASECHK.TRANS64.TRYWAIT P1, [R5+URZ], R4 ;  /* 0x00000004050075a7 */ /* 0x000e64000802017f */
[----:B-1----:R-:W-:Y:S05]  /*18f0*/  @!P1 BRA `(.L_x_27) ;  /* 0x0000008800189947 */ /* 0x002fea0003800000 */
.L_x_26:
[----:B------:R-:W-:Y:S01]  /*1900*/  ULEA UR4, UR8, UR41, 0x9 ;  /* 0x0000002908047291 */ /* 0x000fe2000f8e483f */
[----:B------:R-:W-:Y:S01]  /*1910*/  WARPGROUP.ARRIVE ;  /* 0x00000000000079c5 */ /* 0x000fe20000000000 */
[----:B------:R-:W-:Y:S01]  /*1920*/  ULEA UR6, UR8, UR9, 0xa ;  /* 0x0000000908067291 */ /* 0x000fe2000f8e503f */
[----:B------:R-:W-:Y:S01]  /*1930*/  UMOV UR5, 0x80000020 ;  /* 0x8000002000057882 */ /* 0x000fe20000000000 */
[----:B------:R-:W-:-:S07]  /*1940*/  UMOV UR7, 0x80000020 ;  /* 0x8000002000077882 */ /* 0x000fce0000000000 */
[----:B------:R-:W-:Y:S01]  /*1950*/  IGMMA.64x256x32.S8.S8 R24, gdesc[UR4], R24, gsb0 ;  /* 0x06600000041879f1 */ /* 0x000fe20008041018 */
        /* <DEDUP_REMOVED lines=9> */
[----:B------:R-:W-:Y:S01]  /*19f0*/  BPT.TRAP 0x1 ;  /* 0x000000040000795c */ /* 0x000fe20000300000 */
.L_x_28:
[----:B------:R-:W-:-:S13]  /*1a00*/  ISETP.NE.AND P1, PT, R23, RZ, PT ;  /* 0x000000ff1700720c */ /* 0x000fda0003f25270 */
[----:B01----:R-:W-:-:S04]  /*1a10*/  @P1 IMAD R4, R3, 0x8, R6 ;  /* 0x0000000803041824 */ /* 0x003fc800078e0206 */
[----:B------:R-:W-:-:S05]  /*1a20*/  @P1 VIADD R5, R4, 0x48 ;  /* 0x0000004804051836 */ /* 0x000fca0000000000 */
[----:B------:R-:W-:-:S04]  /*1a30*/  @P1 PRMT R5, R152, 0x654, R5 ;  /* 0x0000065498051816 */ /* 0x000fc80000000005 */
[----:B------:R0:W-:Y:S01]  /*1a40*/  @P1 SYNCS.ARRIVE.TRANS64.RED.A1T0 RZ, [R5+URZ], RZ ;  /* 0x000000ff05ff19a7 */ /* 0x0001e2000810043f */
[----:B------:R-:W-:-:S13]  /*1a50*/  ISETP.GT.U32.AND P1, PT, R19, 0x1, PT ;  /* 0x000000011300780c */ /* 0x000fda0003f24070 */
[----:B0-----:R-:W-:Y:S05]  /*1a60*/  @P1 BRA `(.L_x_29) ;  /* 0x0000000000041947 */ /* 0x001fea0003800000 */
[----:B------:R-:W-:Y:S01]  /*1a70*/  BPT.TRAP 0x1 ;  /* 0x000000040000795c */ /* 0x000fe20000300000 */
.L_x_29:
[----:B------:R-:W-:Y:S01]  /*1a80*/  UIADD3 UR8, UR8, 0x1, URZ ;  /* 0x0000000108087890 */ /* 0x000fe2000fffe03f */
[C---:B------:R-:W-:Y:S01]  /*1a90*/  ISETP.GT.AND P2, PT, R0.reuse, 0x1, PT ;  /* 0x000000010000780c */ /* 0x040fe20003f44270 */
[----:B------:R-:W-:Y:S02]  /*1aa0*/  VIADD R3, R3, 0x1 ;  /* 0x0000000103037836 */ /* 0x000fe40000000000 */
[----:B------:R-:W-:Y:S01]  /*1ab0*/  UISETP.NE.AND UP0, UPT, UR8, 0x9, UPT ;  /* 0x000000090800788c */ /* 0x000fe2000bf05270 */
[----:B------:R-:W-:Y:S02]  /*1ac0*/  VIADD R0, R0, 0xffffffff ;  /* 0xffffffff00007836 */ /* 0x000fe40000000000 */
[C---:B------:R-:W-:Y:S01]  /*1ad0*/  ISETP.NE.AND P1, PT, R3.reuse, 0x9, PT ;  /* 0x000000090300780c */ /* 0x040fe20003f25270 */
[----:B------:R-:W-:Y:S02]  /*1ae0*/  USEL UR4, URZ, 0x1, UP0 ;  /* 0x000000013f047887 */ /* 0x000fe40008000000 */
[----:B------:R-:W-:Y:S01]  /*1af0*/  USEL UR8, UR8, URZ, UP0 ;  /* 0x0000003f08087287 */ /* 0x000fe20008000000 */
[----:B------:R-:W-:-:S03]  /*1b00*/  SEL R3, R3, RZ, P1 ;  /* 0x000000ff03037207 */ /* 0x000fc60000800000 */
[----:B------:R-:W-:Y:S01]  /*1b10*/  LOP3.LUT R7, R7, UR4, RZ, 0x3c, !PT ;  /* 0x0000000407077c12 */ /* 0x000fe2000f8e3cff */
[----:B------:R-:W-:Y:S07]  /*1b20*/  @P2 BRA `(.L_x_30) ;  /* 0xfffffffc00382947 */ /* 0x000fee000383ffff */
.L_x_23:
[----:B------:R-:W3:Y:S02]  /*1b30*/  LDC R0, c[0x0][0x28c] ;  /* 0x0000a300ff007b82 */ /* 0x000ee40000000800 */
[----:B---3--:R-:W-:-:S13]  /*1b40*/  ISETP.GE.AND P1, PT, R0, 0x1, PT ;  /* 0x000000010000780c */ /* 0x008fda0003f26270 */
[----:B------:R-:W-:Y:S05]  /*1b50*/  @!P1 BRA `(.L_x_31) ;  /* 0x0000000000509947 */ /* 0x000fea0003800000 */
[----:B------:R-:W-:Y:S05]  /*1b60*/  @!P0 BRA `(.L_x_32) ;  /* 0x0000000000048947 */ /* 0x000fea0003800000 */
[----:B------:R-:W-:Y:S01]  /*1b70*/  BPT.TRAP 0x1 ;  /* 0x000000040000795c */ /* 0x000fe20000300000 */
.L_x_32:
[----:B------:R-:W-:Y:S01]  /*1b80*/  ISETP.NE.AND P0, PT, R23, RZ, PT ;  /* 0x000000ff1700720c */ /* 0x000fe20003f05270 */
[----:B------:R-:W-:Y:S01]  /*1b90*/  BSSY B0, `(.L_x_33) ;  /* 0x000000e000007945 */ /* 0x000fe20003800000 */
[----:B------:R-:W-:-:S11]  /*1ba0*/  ISETP.GT.U32.AND P1, PT, R19, 0x1, PT ;  /* 0x000000011300780c */ /* 0x000fd60003f24070 */
[----:B------:R-:W-:Y:S05]  /*1bb0*/  @!P0 BRA `(.L_x_34) ;  /* 0x00000000002c8947 */ /* 0x000fea0003800000 */
[----:B------:R-:W-:-:S04]  /*1bc0*/  UISETP.LT.AND UP0, UPT, UR40, 0x1, UPT ;  /* 0x000000012800788c */ /* 0x000fc8000bf01270 */
[----:B------:R-:W-:-:S04]  /*1bd0*/  USEL UR6, UR40, 0x1, UP0 ;  /* 0x0000000128067887 */ /* 0x000fc80008000000 */
[----:B------:R-:W-:-:S04]  /*1be0*/  UIADD3 UR6, UR39, UR40, -UR6 ;  /* 0x0000002827067290 */ /* 0x000fc8000fffe806 */
[----:B------:R-:W-:-:S04]  /*1bf0*/  UIMAD.WIDE.U32 UR4, UR6, 0x38e38e39, URZ ;  /* 0x38e38e39060478a5 */ /* 0x000fc8000f8e003f */
[----:B------:R-:W-:-:S04]  /*1c00*/  USHF.R.U32.HI UR4, URZ, 0x1, UR5 ;  /* 0x000000013f047899 */ /* 0x000fc80008011605 */
[----:B------:R-:W-:-:S06]  /*1c10*/  UIMAD UR6, UR4, -0x9, UR6 ;  /* 0xfffffff7040678a4 */ /* 0x000fcc000f8e0206 */
[----:B------:R-:W-:-:S04]  /*1c20*/  IMAD.U32 R3, RZ, RZ, UR6 ;  /* 0x00000006ff037e24 */ /* 0x000fc8000f8e00ff */
[----:B------:R-:W-:-:S04]  /*1c30*/  IMAD R0, R3, 0x8, R6 ;  /* 0x0000000803007824 */ /* 0x000fc800078e0206 */
[----:B------:R-:W-:-:S05]  /*1c40*/  VIADD R3, R0, 0x48 ;  /* 0x0000004800037836 */ /* 0x000fca0000000000 */
[----:B------:R-:W-:-:S04]  /*1c50*/  PRMT R3, R152, 0x654, R3 ;  /* 0x0000065498037816 */ /* 0x000fc80000000003 */
[----:B------:R3:W-:Y:S03]  /*1c60*/  SYNCS.ARRIVE.TRANS64.RED.A1T0 RZ, [R3+URZ], RZ ;  /* 0x000000ff03ff79a7 */ /* 0x0007e6000810043f */
.L_x_34:
[----:B------:R-:W-:Y:S05]  /*1c70*/  BSYNC B0 ;  /* 0x0000000000007941 */ /* 0x000fea0003800000 */
.L_x_33:
[----:B------:R-:W-:Y:S05]  /*1c80*/  @P1 BRA `(.L_x_31) ;  /* 0x0000000000041947 */ /* 0x000fea0003800000 */
[----:B------:R-:W-:Y:S01]  /*1c90*/  BPT.TRAP 0x1 ;  /* 0x000000040000795c */ /* 0x000fe20000300000 */
.L_x_31:
[----:B------:R-:W4:Y:S01]  /*1ca0*/  LDC R9, c[0x0][0x288] ;  /* 0x0000a200ff097b82 */ /* 0x000f220000000800 */
[--C-:B------:R-:W-:Y:S01]  /*1cb0*/  SHF.R.U32.HI R0, RZ, 0x2, R18.reuse ;  /* 0x00000002ff007819 */ /* 0x100fe20000011612 */
[----:B------:R-:W-:Y:S01]  /*1cc0*/  UIADD3 UR39, UR40, UR39, URZ ;  /* 0x0000002728277290 */ /* 0x000fe2000fffe03f */
[----:B01----:R-:W-:Y:S01]  /*1cd0*/  SHF.R.U32.HI R5, RZ, 0x7, R18 ;  /* 0x00000007ff057819 */ /* 0x003fe20000011612 */
[----:B------:R-:W-:Y:S01]  /*1ce0*/  ULDC UR7, c[0x0][0x284] ;  /* 0x0000a10000077ab9 */ /* 0x000fe20000000800 */
[----:B------:R-:W-:Y:S01]  /*1cf0*/  LOP3.LUT R4, R18, 0x60, RZ, 0xc0, !PT ;  /* 0x0000006012047812 */ /* 0x000fe200078ec0ff */
[----:B------:R-:W-:Y:S01]  /*1d00*/  UISETP.GT.U32.AND UP0, UPT, UR39, 0x8, UPT ;  /* 0x000000082700788c */ /* 0x000fe2000bf04070 */
[----:B---3--:R-:W-:Y:S01]  /*1d10*/  LOP3.LUT R3, R0, 0x7, RZ, 0xc0, !PT ;  /* 0x0000000700037812 */ /* 0x008fe200078ec0ff */
[----:B------:R-:W-:Y:S01]  /*1d20*/  UISETP.GE.U32.AND UP1, UPT, UR40, 0x9, UPT ;  /* 0x000000092800788c */ /* 0x000fe2000bf26070 */
[----:B------:R-:W-:Y:S01]  /*1d30*/  LOP3.LUT R0, R5, 0x1, RZ, 0xc0, !PT ;  /* 0x0000000105007812 */ /* 0x000fe200078ec0ff */
[----:B------:R-:W-:Y:S01]  /*1d40*/  UISETP.LT.U32.AND UP0, UPT, UR40, 0x9, UP0 ;  /* 0x000000092800788c */ /* 0x000fe20008701070 */
[----:B------:R-:W-:Y:S01]  /*1d50*/  SHF.R.U32.HI R6, RZ, 0x1, R4 ;  /* 0x00000001ff067819 */ /* 0x000fe20000011604 */
[----:B------:R-:W-:Y:S01]  /*1d60*/  IMAD.SHL.U32 R4, R18, 0x2, RZ ;  /* 0x0000000212047824 */ /* 0x000fe200078e00ff */
[----:B------:R-:W-:Y:S01]  /*1d70*/  SHF.R.S32.HI R14, RZ, 0x1f, R22 ;  /* 0x0000001fff0e7819 */ /* 0x000fe20000011416 */
[----:B------:R-:W-:Y:S01]  /*1d80*/  IMAD.SHL.U32 R8, R0, 0x40, RZ ;  /* 0x0000004000087824 */ /* 0x000fe200078e00ff */
[--C-:B------:R-:W-:Y:S01]  /*1d90*/  IADD3 R5, RZ, -R6, -R3.reuse ;  /* 0x80000006ff057210 */ /* 0x100fe20007ffe803 */
[----:B------:R-:W-:Y:S01]  /*1da0*/  ULDC.64 UR8, c[0x0][0x5d0] ;  /* 0x0001740000087ab9 */ /* 0x000fe20000000a00 */
[----:B------:R-:W-:Y:S01]  /*1db0*/  LOP3.LUT R4, R4, 0x6, RZ, 0xc0, !PT ;  /* 0x0000000604047812 */ /* 0x000fe200078ec0ff */
[----:B------:R-:W-:Y:S01]  /*1dc0*/  UIMAD.WIDE.U32 UR4, UR39, 0x38e38e39, URZ ;  /* 0x38e38e39270478a5 */ /* 0x000fe2000f8e003f */
[----:B------:R-:W-:Y:S01]  /*1dd0*/  LOP3.LUT R3, R8, 0x40, R3, 0xe2, !PT ;  /* 0x0000004008037812 */ /* 0x000fe200078ee203 */
[----:B------:R-:W-:Y:S01]  /*1de0*/  IMAD R7, R0, -0x40, R5 ;  /* 0xffffffc000077824 */ /* 0x000fe200078e0205 */
[----:B------:R-:W-:Y:S01]  /*1df0*/  LOP3.LUT R0, R18, 0x3, RZ, 0xc0, !PT ;  /* 0x0000000312007812 */ /* 0x000fe200078ec0ff */
[----:B------:R-:W-:Y:S01]  /*1e00*/  USEL UR6, URZ, 0x1, !UP0 ;  /* 0x000000013f067887 */ /* 0x000fe2000c000000 */
[----:B------:R-:W-:Y:S01]  /*1e10*/  PRMT R8, R4, 0x6540, R153 ;  /* 0x0000654004087816 */ /* 0x000fe20000000099 */
[----:B------:R-:W-:Y:S01]  /*1e20*/  IMAD.SHL.U32 R153, R153, 0x100, RZ ;  /* 0x0000010099997824 */ /* 0x000fe200078e00ff */
[----:B------:R-:W-:Y:S01]  /*1e30*/  USHF.R.U32.HI UR4, URZ, 0x1, UR5 ;  /* 0x000000013f047899 */ /* 0x000fe20008011605 */
[----:B----4-:R-:W-:Y:S01]  /*1e40*/  IMAD R12, R0, -0x2, R9 ;  /* 0xfffffffe000c7824 */ /* 0x010fe200078e0209 */
[----:B------:R-:W-:Y:S01]  /*1e50*/  ULOP3.LUT UR38, UR38, UR6, URZ, 0x3c, !UPT ;  /* 0x0000000626267292 */ /* 0x000fe2000f8e3c3f */
[----:B------:R-:W-:Y:S01]  /*1e60*/  IMAD.SHL.U32 R0, R154, 0x80, RZ ;  /* 0x000000809a007824 */ /* 0x000fe200078e00ff */
[----:B------:R-:W-:Y:S01]  /*1e70*/  ISETP.GE.AND P0, PT, R153, R9, PT ;  /* 0x000000099900720c */ /* 0x000fe20003f06270 */
[----:B------:R-:W-:Y:S01]  /*1e80*/  IMAD R5, R14, UR8, RZ ;  /* 0x000000080e057c24 */ /* 0x000fe2000f8e02ff */
[--C-:B------:R-:W-:Y:S01]  /*1e90*/  SHF.R.S32.HI R9, RZ, 0x1f, R8.reuse ;  /* 0x0000001fff097819 */ /* 0x100fe20000011408 */
[----:B------:R-:W-:Y:S01]  /*1ea0*/  IMAD.WIDE R10, R154, 0x80, RZ ;  /* 0x000000809a0a7825 */ /* 0x000fe200078e02ff */
[C---:B------:R-:W-:Y:S01]  /*1eb0*/  ISETP.GE.OR P0, PT, R0.reuse, UR7, P0 ;  /* 0x0000000700007c0c */ /* 0x040fe20008706670 */
[----:B------:R-:W-:Y:S01]  /*1ec0*/  UIMAD UR39, UR4, -0x9, UR39 ;  /* 0xfffffff7042778a4 */ /* 0x000fe2000f8e0227 */
[----:B------:R-:W-:Y:S01]  /*1ed0*/  IADD3 R162, -R0, UR7, R7 ;  /* 0x0000000700a27c10 */ /* 0x000fe2000fffe107 */
[C---:B------:R-:W-:Y:S01]  /*1ee0*/  IMAD R13, R22.reuse, UR9, R5 ;  /* 0x00000009160d7c24 */ /* 0x040fe2000f8e0205 */
[----:B------:R-:W-:Y:S01]  /*1ef0*/  @UP1 ULOP3.LUT UR38, UR38, 0x1, UR4, 0x78, !UPT ;  /* 0x0000000126261892 */ /* 0x000fe2000f8e7804 */
[----:B------:R-:W-:Y:S01]  /*1f00*/  IMAD.WIDE.U32 R4, R22, UR8, R8 ;  /* 0x0000000816047c25 */ /* 0x000fe2000f8e0008 */
[----:B------:R-:W-:-:S03]  /*1f10*/  LOP3.LUT R163, R10, R3, R6, 0xfe, !PT ;  /* 0x000000030aa37212 */ /* 0x000fc600078efe06 */
[----:B------:R-:W-:Y:S02]  /*1f20*/  IMAD.IADD R5, R5, 0x1, R13 ;  /* 0x0000000105057824 */ /* 0x000fe400078e020d */
[----:B------:R-:W-:Y:S02]  /*1f30*/  IMAD.IADD R0, R12, 0x1, -R153 ;  /* 0x000000010c007824 */ /* 0x000fe400078e0a99 */
[----:B------:R-:W-:Y:S01]  /*1f40*/  IMAD.MOV.U32 R154, RZ, RZ, -0x1 ;  /* 0xffffffffff9a7424 */ /* 0x000fe200078e00ff */
[----:B------:R-:W-:Y:S06]  /*1f50*/  @P0 BRA `(.L_x_35) ;  /* 0x0000006000a00947 */ /* 0x000fec0003800000 */
[----:B------:R-:W0:Y:S01]  /*1f60*/  LDC.64 R12, c[0x0][0x5c8] ;  /* 0x00017200ff0c7b82 */ /* 0x000e220000000a00 */
[----:B------:R-:W-:Y:S01]  /*1f70*/  ULDC.64 UR4, c[0x0][0x5c0] ;  /* 0x0001700000047ab9 */ /* 0x000fe20000000a00 */
[----:B------:R-:W-:Y:S01]  /*1f80*/  BSSY B0, `(.L_x_35) ;  /* 0x0000625000007945 */ /* 0x000fe20003800000 */
[-C--:B0-----:R-:W-:Y:S02]  /*1f90*/  IMAD R6, R11, R12.reuse, RZ ;  /* 0x0000000c0b067224 */ /* 0x081fe400078e02ff */
[----:B------:R-:W-:-:S04]  /*1fa0*/  IMAD.WIDE.U32 R4, R163, R12, R4 ;  /* 0x0000000ca3047225 */ /* 0x000fc800078e0004 */
[----:B------:R-:W-:Y:S01]  /*1fb0*/  IMAD R3, R163, R13, R6 ;  /* 0x0000000da3037224 */ /* 0x000fe200078e0206 */
[----:B------:R-:W-:-:S03]  /*1fc0*/  IADD3 R4, P0, R4, UR4, RZ ;  /* 0x0000000404047c10 */ /* 0x000fc6000ff1e0ff */
[----:B------:R-:W-:Y:S01]  /*1fd0*/  IMAD.IADD R3, R5, 0x1, R3 ;  /* 0x0000000105037824 */ /* 0x000fe200078e0203 */
[----:B------:R-:W-:-:S04]  /*1fe0*/  LEA R6, P1, R12, R4, 0x3 ;  /* 0x000000040c067211 */ /* 0x000fc800078218ff */
[----:B------:R-:W-:Y:S02]  /*1ff0*/  IADD3.X R5, R3, UR5, RZ, P0, !PT ;  /* 0x0000000503057c10 */ /* 0x000fe400087fe4ff */
[----:B-----5:R-:W-:Y:S02]  /*2000*/  ISETP.NE.AND P0, PT, R156, RZ, PT ;  /* 0x000000ff9c00720c */ /* 0x020fe40003f05270 */
[----:B------:R-:W-:-:S11]  /*2010*/  LEA.HI.X R7, R12, R5, R13, 0x3, P1 ;  /* 0x000000050c077211 */ /* 0x000fd600008f1c0d */
[----:B------:R-:W-:Y:S05]  /*2020*/  @!P0 BRA `(.L_x_36) ;  /* 0x0000004800608947 */ /* 0x000fea0003800000 */
[----:B------:R-:W0:Y:S01]  /*2030*/  LDC.64 R158, c[0x0][0x5b0] ;  /* 0x00016c00ff9e7b82 */ /* 0x000e220000000a00 */
[----:B------:R-:W-:Y:S01]  /*2040*/  ULDC.64 UR4, c[0x0][0x5b8] ;  /* 0x00016e0000047ab9 */ /* 0x000fe20000000a00 */
[----:B------:R-:W-:Y:S01]  /*2050*/  ISETP.GE.AND P1, PT, R162, 0x1, PT ;  /* 0x00000001a200780c */ /* 0x000fe20003f26270 */
[----:B------:R-:W-:Y:S01]  /*2060*/  IMAD R3, R14, UR4, RZ ;  /* 0x000000040e037c24 */ /* 0x000fe2000f8e02ff */
[----:B------:R-:W-:Y:S01]  /*2070*/  BSSY B1, `(.L_x_37) ;  /* 0x000000e000017945 */ /* 0x000fe20003800000 */
[----:B------:R-:W-:Y:S01]  /*2080*/  IMAD.WIDE.U32 R20, R22, UR4, R8 ;  /* 0x0000000416147c25 */ /* 0x000fe2000f8e0008 */
[----:B------:R-:W-:Y:S02]  /*2090*/  ISETP.LT.OR P5, PT, R0, 0x1, !P1 ;  /* 0x000000010000780c */ /* 0x000fe40004fa1670 */
[----:B------:R-:W1:Y:S01]  /*20a0*/  LDC.64 R160, c[0x0][0x5a8] ;  /* 0x00016a00ffa07b82 */ /* 0x000e620000000a00 */
[----:B------:R-:W-:Y:S02]  /*20b0*/  IMAD R3, R22, UR5, R3 ;  /* 0x0000000516037c24 */ /* 0x000fe4000f8e0203 */
[----:B------:R-:W-:-:S02]  /*20c0*/  IMAD.MOV.U32 R14, RZ, RZ, R20 ;  /* 0x000000ffff0e7224 */ /* 0x000fc400078e0014 */
[----:B------:R-:W-:Y:S02]  /*20d0*/  IMAD.IADD R15, R21, 0x1, R3 ;  /* 0x00000001150f7824 */ /* 0x000fe400078e0203 */
[-C--:B0-----:R-:W-:Y:S02]  /*20e0*/  IMAD R10, R11, R158.reuse, RZ ;  /* 0x0000009e0b0a7224 */ /* 0x081fe400078e02ff */
[----:B------:R-:W-:-:S04]  /*20f0*/  IMAD.WIDE.U32 R8, R163, R158, R14 ;  /* 0x0000009ea3087225 */ /* 0x000fc800078e000e */
[----:B------:R-:W-:Y:S01]  /*2100*/  IMAD R13, R163, R159, R10 ;  /* 0x0000009fa30d7224 */ /* 0x000fe200078e020a */
[----:B-1----:R-:W-:-:S04]  /*2110*/  IADD3 R8, P0, R8, R160, RZ ;  /* 0x000000a008087210 */ /* 0x002fc80007f1e0ff */
[----:B------:R-:W-:Y:S01]  /*2120*/  IADD3.X R9, R161, R9, R13, P0, !PT ;  /* 0x00000009a1097210 */ /* 0x000fe200007fe40d */
[----:B------:R-:W-:Y:S08]  /*2130*/  @P5 BRA `(.L_x_38) ;  /* 0x0000000000045947 */ /* 0x000ff00003800000 */
[----:B--2---:R0:W5:Y:S02]  /*2140*/  LDG.E.U8 R157, desc[UR36][R8.64] ;  /* 0x00000024089d7981 */ /* 0x004164000c1e1100 */
.L_x_38:
[----:B------:R-:W-:Y:S05]  /*2150*/  BSYNC B1 ;  /* 0x0000000000017941 */ /* 0x000fea0003800000 */
.L_x_37:
[----:B-----5:R-:W-:Y:S01]  /*2160*/  LOP3.LUT R3, R157, 0xffff, RZ, 0xc0, !PT ;  /* 0x0000ffff9d037812 */ /* 0x020fe200078ec0ff */
[----:B------:R-:W-:Y:S01]  /*2170*/  IMAD.SHL.U32 R10, R158, 0x8, RZ ;  /* 0x000000089e0a7824 */ /* 0x000fe200078e00ff */
[----:B------:R-:W-:Y:S01]  /*2180*/  ISETP.LT.OR P2, PT, R0, 0x2, !P1 ;  /* 0x000000020000780c */ /* 0x000fe20004f41670 */
[----:B------:R-:W-:Y:S01]  /*2190*/  BSSY B1, `(.L_x_39) ;  /* 0x000000e000017945 */ /* 0x000fe20003800000 */
[----:B------:R-:W-:Y:S02]  /*21a0*/  PRMT R3, R3, 0x8880, RZ ;  /* 0x0000888003037816 */ /* 0x000fe400000000ff */
[----:B------:R-:W-:Y:S02]  /*21b0*/  SHF.L.U64.HI R11, R158, 0x3, R159 ;  /* 0x000000039e0b7819 */ /* 0x000fe4000001029f */
[----:B------:R-:W-:Y:S01]  /*21c0*/  ISETP.GE.AND P0, PT, R162, 0x9, PT ;  /* 0x00000009a200780c */ /* 0x000fe20003f06270 */
[----:B------:R-:W-:Y:S02]  /*21d0*/  IMAD R12, R3, R156, RZ ;  /* 0x0000009c030c7224 */ /* 0x000fe400078e02ff */
[----:B------:R-:W-:-:S04]  /*21e0*/  IMAD.WIDE.U32 R10, R163, R158, R10 ;  /* 0x0000009ea30a7225 */ /* 0x000fc800078e000a */
[----:B------:R-:W-:Y:S01]  /*21f0*/  @!P5 IMAD R3, R24, R155, R12 ;  /* 0x0000009b1803d224 */ /* 0x000fe200078e020c */
[----:B------:R-:W-:Y:S01]  /*2200*/  IADD3 R10, P3, P4, R20, R160, R10 ;  /* 0x000000a0140a7210 */ /* 0x000fe20007c7e00a */
[----:B------:R-:W-:-:S03]  /*2210*/  IMAD.IADD R13, R13, 0x1, R11 ;  /* 0x000000010d0d7824 */ /* 0x000fc600078e020b */
[----:B------:R1:W-:Y:S01]  /*2220*/  @!P5 STG.E.U8 desc[UR36][R4.64], R3 ;  /* 0x000000030400d986 */ /* 0x0003e2000c101124 */
[----:B------:R-:W-:Y:S08]  /*2230*/  @P2 BRA `(.L_x_40) ;  /* 0x00000000000c2947 */ /* 0x000ff00003800000 */
[----:B--2---:R-:W1:Y:S02]  /*2240*/  LDG.E.U8 R157, desc[UR36][R8.64+0x1] ;  /* 0x00000124089d7981 */ /* 0x004e64000c1e1100 */
[----:B-1----:R-:W-:-:S05]  /*2250*/  PRMT R3, R157, 0x8880, RZ ;  /* 0x000088809d037816 */ /* 0x002fca00000000ff */
[----:B------:R-:W-:-:S07]  /*2260*/  IMAD R12, R3, R156, RZ ;  /* 0x0000009c030c7224 */ /* 0x000fce00078e02ff */
.L_x_40:
[----:B------:R-:W-:Y:S05]  /*2270*/  BSYNC B1 ;  /* 0x0000000000017941 */ /* 0x000fea0003800000 */
.L_x_39:
[C---:B------:R-:W-:Y:S01]  /*2280*/  ISETP.LT.OR P5, PT, R0.reuse, 0x1, !P0 ;  /* 0x000000010000780c */ /* 0x040fe200047a1670 */
[----:B------:R-:W-:Y:S01]  /*2290*/  @!P2 IMAD R25, R25, R155, R12 ;  /* 0x0000009b1919a224 */ /* 0x000fe200078e020c */
[----:B------:R-:W-:Y:S01]  /*22a0*/  BSSY B1, `(.L_x_41) ;  /* 0x000000a000017945 */ /* 0x000fe20003800000 */
[----:B------:R-:W-:Y:S02]  /*22b0*/  IADD3.X R11, R15, R161, R13, P3, P4 ;  /* 0x000000a10f0b7210 */ /* 0x000fe40001fe840d */
[C---:B------:R-:W-:Y:S01]  /*22c0*/  ISETP.LT.OR P3, PT, R0.reuse, 0x2, !P0 ;  /* 0x000000020000780c */ /* 0x040fe20004761670 */
[----:B------:R3:W-:Y:S01]  /*22d0*/  @!P2 STG.E.U8 desc[UR36][R4.64+0x1], R25 ;  /* 0x000001190400a986 */ /* 0x0007e2000c101124 */
[C---:B------:R-:W-:Y:S02]  /*22e0*/  ISETP.LT.OR P4, PT, R0.reuse, 0x9, !P1 ;  /* 0x000000090000780c */ /* 0x040fe40004f81670 */
[----:B------:R-:W-:-:S04]  /*22f0*/  ISETP.LT.OR P2, PT, R0, 0xa, !P1 ;  /* 0x0000000a0000780c */ /* 0x000fc80004f41670 */
[----:B------:R-:W-:Y:S09]  /*2300*/  @P5 BRA `(.L_x_42) ;  /* 0x00000000000c5947 */ /* 0x000ff20003800000 */
[----:B--2---:R-:W1:Y:S02]  /*2310*/  LDG.E.U8 R157, desc[UR36][R10.64] ;  /* 0x000000240a9d7981 */ /* 0x004e64000c1e1100 */
[----:B-1----:R-:W-:-:S05]  /*2320*/  PRMT R3, R157, 0x8880, RZ ;  /* 0x000088809d037816 */ /* 0x002fca00000000ff */
[----:B------:R-:W-:-:S07]  /*2330*/  IMAD R12, R3, R156, RZ ;  /* 0x0000009c030c7224 */ /* 0x000fce00078e02ff */
.L_x_42:
[----:B------:R-:W-:Y:S05]  /*2340*/  BSYNC B1 ;  /* 0x0000000000017941 */ /* 0x000fea0003800000 */
.L_x_41:
[----:B-1----:R-:W-:Y:S01]  /*2350*/  @!P5 IMAD R3, R26, R155, R12 ;  /* 0x0000009b1a03d224 */ /* 0x002fe200078e020c */
[----:B------:R-:W-:Y:S04]  /*2360*/  BSSY B1, `(.L_x_43) ;  /* 0x0000006000017945 */ /* 0x000fe80003800000 */
[----:B------:R1:W-:Y:S01]  /*2370*/  @!P5 STG.E.U8 desc[UR36][R6.64], R3 ;  /* 0x000000030600d986 */ /* 0x0003e2000c101124 */
[----:B------:R-:W-:Y:S05]  /*2380*/  @P3 BRA `(.L_x_44) ;  /* 0x00000000000c3947 */ /* 0x000fea0003800000 */
[----:B--2---:R-:W1:Y:S02]  /*2390*/  LDG.E.U8 R157, desc[UR36][R10.64+0x1] ;  /* 0x000001240a9d7981 */ /* 0x004e64000c1e1100 */
[----:B-1----:R-:W-:-:S05]  /*23a0*/  PRMT R3, R157, 0x8880, RZ ;  /* 0x000088809d037816 */ /* 0x002fca00000000ff */
[----:B------:R-:W-:-:S07]  /*23b0*/  IMAD R12, R3, R156, RZ ;  /* 0x0000009c030c7224 */ /* 0x000fce00078e02ff */
.L_x_44:
[----:B------:R-:W-:Y:S05]  /*23c0*/  BSYNC B1 ;  /* 0x0000000000017941 */ /* 0x000fea0003800000 */
.L_x_43:
[----:B------:R-:W-:Y:S01]  /*23d0*/  @!P3 IMAD R27, R27, R155, R12 ;  /* 0x0000009b1b1bb224 */ /* 0x000fe200078e020c */
[----:B------:R-:W-:Y:S04]  /*23e0*/  BSSY B1, `(.L_x_45) ;  /* 0x0000006000017945 */ /* 0x000fe80003800000 */
[----:B------:R4:W-:Y:S01]  /*23f0*/  @!P3 STG.E.U8 desc[UR36][R6.64+0x1], R27 ;  /* 0x0000011b0600b986 */ /* 0x0009e2000c101124 */
[----:B------:R-:W-:Y:S05]  /*2400*/  @P4 BRA `(.L_x_46) ;  /* 0x00000000000c4947 */ /* 0x000fea0003800000 */
[----:B--2---:R-:W1:Y:S02]  /*2410*/  LDG.E.U8 R157, desc[UR36][R8.64+0x8] ;  /* 0x00000824089d7981 */ /* 0x004e64000c1e1100 */
[----:B-1----:R-:W-:-:S05]  /*2420*/  PRMT R3, R157, 0x8880, RZ ;  /* 0x000088809d037816 */ /* 0x002fca00000000ff */
[----:B------:R-:W-:-:S07]  /*2430*/  IMAD R12, R3, R156, RZ ;  /* 0x0000009c030c7224 */ /* 0x000fce00078e02ff */
.L_x_46:
[----:B------:R-:W-:Y:S05]  /*2440*/  BSYNC B1 ;  /* 0x0000000000017941 */ /* 0x000fea0003800000 */
.L_x_45:
[----:B-1----:R-:W-:Y:S01]  /*2450*/  @!P4 IMAD R3, R28, R155, R12 ;  /* 0x0000009b1c03c224 */ /* 0x002fe200078e020c */
[----:B------:R-:W-:Y:S04]  /*2460*/  BSSY B1, `(.L_x_47) ;  /* 0x0000006000017945 */ /* 0x000fe80003800000 */
[----:B------:R1:W-:Y:S01]  /*2470*/  @!P4 STG.E.U8 desc[UR36][R4.64+0x8], R3 ;  /* 0x000008030400c986 */ /* 0x0003e2000c101124 */
[----:B------:R-:W-:Y:S05]  /*2480*/  @P2 BRA `(.L_x_48) ;  /* 0x00000000000c2947 */ /* 0x000fea0003800000 */
[----:B--2---:R-:W1:Y:S02]  /*2490*/  LDG.E.U8 R157, desc[UR36][R8.64+0x9] ;  /* 0x00000924089d7981 */ /* 0x004e64000c1e1100 */
[----:B-1----:R-:W-:-:S05]  /*24a0*/  PRMT R3, R157, 0x8880, RZ ;  /* 0x000088809d037816 */ /* 0x002fca00000000ff */
[----:B------:R-:W-:-:S07]  /*24b0*/  IMAD R12, R3, R156, RZ ;  /* 0x0000009c030c7224 */ /* 0x000fce00078e02ff */
.L_x_48:
[----:B------:R-:W-:Y:S05]  /*24c0*/  BSYNC B1 ;  /* 0x0000000000017941 */ /* 0x000fea0003800000 */
.L_x_47:
[C---:B------:R-:W-:Y:S01]  /*24d0*/  ISETP.LT.OR P4, PT, R0.reuse, 0x9, !P0 ;  /* 0x000000090000780c */ /* 0x040fe20004781670 */
[----:B------:R-:W-:Y:S01]  /*24e0*/  @!P2 IMAD R29, R29, R155, R12 ;  /* 0x0000009b1d1da224 */ /* 0x000fe200078e020c */
[----:B------:R-:W-:Y:S01]  /*24f0*/  BSSY B1, `(.L_x_49) ;  /* 0x0000009000017945 */ /* 0x000fe20003800000 */
[C---:B------:R-:W-:Y:S02]  /*2500*/  ISETP.LT.OR P3, PT, R0.reuse, 0xa, !P0 ;  /* 0x0000000a0000780c */ /* 0x040fe40004761670 */
[C---:B------:R-:W-:Y:S01]  /*2510*/  ISETP.LT.OR P5, PT, R0.reuse, 0x11, !P1 ;  /* 0x000000110000780c */ /* 0x040fe20004fa1670 */
[----:B------:R0:W-:Y:S01]  /*2520*/  @!P2 STG.E.U8 desc[UR36][R4.64+0x9], R29 ;  /* 0x0000091d0400a986 */ /* 0x0001e2000c101124 */
[----:B------:R-:W-:-:S06]  /*2530*/  ISETP.LT.OR P2, PT, R0, 0x12, !P1 ;  /* 0x000000120000780c */ /* 0x000fcc0004f41670 */
[----:B------:R-:W-:Y:S07]  /*2540*/  @P4 BRA `(.L_x_50) ;  /* 0x00000000000c4947 */ /* 0x000fee0003800000 */
[----:B--2---:R-:W1:Y:S02]  /*2550*/  LDG.E.U8 R157, desc[UR36][R10.64+0x8] ;  /* 0x000008240a9d7981 */ /* 0x004e64000c1e1100 */
[----:B-1----:R-:W-:-:S05]  /*2560*/  PRMT R3, R157, 0x8880, RZ ;  /* 0x000088809d037816 */ /* 0x002fca00000000ff */
[----:B------:R-:W-:-:S07]  /*2570*/  IMAD R12, R3, R156, RZ ;  /* 0x0000009c030c7224 */ /* 0x000fce00078e02ff */
.L_x_50:
[----:B------:R-:W-:Y:S05]  /*2580*/  BSYNC B1 ;  /* 0x0000000000017941 */ /* 0x000fea0003800000 */
.L_x_49:
[----:B-1----:R-:W-:Y:S01]  /*2590*/  @!P4 IMAD R3, R30, R155, R12 ;  /* 0x0000009b1e03c224 */ /* 0x002fe200078e020c */
[----:B------:R-:W-:Y:S04]  /*25a0*/  BSSY B1, `(.L_x_51) ;  /* 0x0000006000017945 */ /* 0x000fe80003800000 */
[----:B------:R1:W-:Y:S01]  /*25b0*/  @!P4 STG.E.U8 desc[UR36][R6.64+0x8], R3 ;  /* 0x000008030600c986 */ /* 0x0003e2000c101124 */
[----:B------:R-:W-:Y:S05]  /*25c0*/  @P3 BRA `(.L_x_52) ;  /* 0x00000000000c3947 */ /* 0x000fea0003800000 */
[----:B--2---:R-:W1:Y:S02]  /*25d0*/  LDG.E.U8 R157, desc[UR36][R10.64+0x9] ;  /* 0x000009240a9d7981 */ /* 0x004e64000c1e1100 */
[----:B-1----:R-:W-:-:S05]  /*25e0*/  PRMT R3, R157, 0x8880, RZ ;  /* 0x000088809d037816 */ /* 0x002fca00000000ff */
[----:B------:R-:W-:-:S07]  /*25f0*/  IMAD R12, R3, R156, RZ ;  /* 0x0000009c030c7224 */ /* 0x000fce00078e02ff */
.L_x_52:
[----:B------:R-:W-:Y:S05]  /*2600*/  BSYNC B1 ;  /* 0x0000000000017941 */ /* 0x000fea0003800000 */
.L_x_51:
[----:B------:R-:W-:Y:S01]  /*2610*/  @!P3 IMAD R31, R31, R155, R12 ;  /* 0x0000009b1f1fb224 */ /* 0x000fe200078e020c */
[----:B------:R-:W-:Y:S04]  /*2620*/  BSSY B1, `(.L_x_53) ;  /* 0x0000006000017945 */ /* 0x000fe80003800000 */
[----:B------:R0:W-:Y:S01]  /*2630*/  @!P3 STG.E.U8 desc[UR36][R6.64+0x9], R31 ;  /* 0x0000091f0600b986 */ /* 0x0001e2000c101124 */
[----:B------:R-:W-:Y:S05]  /*2640*/  @P5 BRA `(.L_x_54) ;  /* 0x00000000000c5947 */ /* 0x000fea0003800000 */
[----:B--2---:R-:W1:Y:S02]  /*2650*/  LDG.E.U8 R157, desc[UR36][R8.64+0x10] ;  /* 0x00001024089d7981 */ /* 0x004e64000c1e1100 */
[----:B-1----:R-:W-:-:S05]  /*2660*/  PRMT R3, R157, 0x8880, RZ ;  /* 0x000088809d037816 */ /* 0x002fca00000000ff */
[----:B------:R-:W-:-:S07]  /*2670*/  IMAD R12, R3, R156, RZ ;  /* 0x0000009c030c7224 */ /* 0x000fce00078e02ff */
.L_x_54:
[----:B------:R-:W-:Y:S05]  /*2680*/  BSYNC B1 ;  /* 0x0000000000017941 */ /* 0x000fea0003800000 */
.L_x_53:
[----:B-1----:R-:W-:Y:S01]  /*2690*/  @!P5 IMAD R3, R32, R155, R12 ;  /* 0x0000009b2003d224 */ /* 0x002fe200078e020c */
[----:B------:R-:W-:Y:S04]  /*26a0*/  BSSY B1, `(.L_x_55) ;  /* 0x0000006000017945 */ /* 0x000fe80003800000 */
[----:B------:R1:W-:Y:S01]  /*26b0*/  @!P5 STG.E.U8 desc[UR36][R4.64+0x10], R3 ;  /* 0x000010030400d986 */ /* 0x0003e2000c101124 */
[----:B------:R-:W-:Y:S05]  /*26c0*/  @P2 BRA `(.L_x_56) ;  /* 0x00000000000c2947 */ /* 0x000fea0003800000 */
[----:B--2---:R-:W1:Y:S02]  /*26d0*/  LDG.E.U8 R157, desc[UR36][R8.64+0x11] ;  /* 0x00001124089d7981 */ /* 0x004e64000c1e1100 */
[----:B-1----:R-:W-:-:S05]  /*26e0*/  PRMT R3, R157, 0x8880, RZ ;  /* 0x000088809d037816 */ /* 0x002fca00000000ff */
[----:B------:R-:W-:-:S07]  /*26f0*/  IMAD R12, R3, R156, RZ ;  /* 0x0000009c030c7224 */ /* 0x000fce00078e02ff */
.L_x_56:
[----:B------:R-:W-:Y:S05]  /*2700*/  BSYNC B1 ;  /* 0x0000000000017941 */ /* 0x000fea0003800000 */
.L_x_55:
        /* <DEDUP_REMOVED lines=11> */
.L_x_58:
[----:B------:R-:W-:Y:S05]  /*27c0*/  BSYNC B1 ;  /* 0x0000000000017941 */ /* 0x000fea0003800000 */
.L_x_57:
[----:B-1----:R-:W-:Y:S01]  /*27d0*/  @!P4 IMAD R3, R34, R155, R12 ;  /* 0x0000009b2203c224 */ /* 0x002fe200078e020c */
[----:B------:R-:W-:Y:S04]  /*27e0*/  BSSY B1, `(.L_x_59) ;  /* 0x0000006000017945 */ /* 0x000fe80003800000 */
[----:B------:R1:W-:Y:S01]  /*27f0*/  @!P4 STG.E.U8 desc[UR36][R6.64+0x10], R3 ;  /* 0x000010030600c986 */ /* 0x0003e2000c101124 */
[----:B------:R-:W-:Y:S05]  /*2800*/  @P3 BRA `(.L_x_60) ;  /* 0x00000000000c3947 */ /* 0x000fea0003800000 */
[----:B--2---:R-:W1:Y:S02]  /*2810*/  LDG.E.U8 R157, desc[UR36][R10.64+0x11] ;  /* 0x000011240a9d7981 */ /* 0x004e64000c1e1100 */
[----:B-1----:R-:W-:-:S05]  /*2820*/  PRMT R3, R157, 0x8880, RZ ;  /* 0x000088809d037816 */ /* 0x002fca00000000ff */
[----:B------:R-:W-:-:S07]  /*2830*/  IMAD R12, R3, R156, RZ ;  /* 0x0000009c030c7224 */ /* 0x000fce00078e02ff */
.L_x_60:
[----:B------:R-:W-:Y:S05]  /*2840*/  BSYNC B1 ;  /* 0x0000000000017941 */ /* 0x000fea0003800000 */
.L_x_59:
[----:B------:R-:W-:Y:S01]  /*2850*/  @!P3 IMAD R35, R35, R155, R12 ;  /* 0x0000009b2323b224 */ /* 0x000fe200078e020c */
[----:B------:R-:W-:Y:S04]  /*2860*/  BSSY B1, `(.L_x_61) ;  /* 0x0000006000017945 */ /* 0x000fe80003800000 */
[----:B------:R0:W-:Y:S01]  /*2870*/  @!P3 STG.E.U8 desc[UR36][R6.64+0x11], R35 ;  /* 0x000011230600b986 */ /* 0x0001e2000c101124 */
[----:B------:R-:W-:Y:S05]  /*2880*/  @P5 BRA `(.L_x_62) ;  /* 0x00000000000c5947 */ /* 0x000fea0003800000 */
[----:B--2---:R-:W1:Y:S02]  /*2890*/  LDG.E.U8 R157, desc[UR36][R8.64+0x18] ;  /* 0x00001824089d7981 */ /* 0x004e64000c1e1100 */
[----:B-1----:R-:W-:-:S05]  /*28a0*/  PRMT R3, R157, 0x8880, RZ ;  /* 0x000088809d037816 */ /* 0x002fca00000000ff */
[----:B------:R-:W-:-:S07]  /*28b0*/  IMAD R12, R3, R156, RZ ;  /* 0x0000009c030c7224 */ /* 0x000fce00078e02ff */
.L_x_62:
[----:B------:R-:W-:Y:S05]  /*28c0*/  BSYNC B1 ;  /* 0x0000000000017941 */ /* 0x000fea0003800000 */
.L_x_61:
[----:B-1----:R-:W-:Y:S01]  /*28d0*/  @!P5 IMAD R3, R36, R155, R12 ;  /* 0x0000009b2403d224 */ /* 0x002fe200078e020c */
[----:B------:R-:W-:Y:S04]  /*28e0*/  BSSY B1, `(.L_x_63) ;  /* 0x0000006000017945 */ /* 0x000fe80003800000 */
[----:B------:R1:W-:Y:S01]  /*28f0*/  @!P5 STG.E.U8 desc[UR36][R4.64+0x18], R3 ;  /* 0x000018030400d986 */ /* 0x0003e2000c101124 */
[----:B------:R-:W-:Y:S05]  /*2900*/  @P2 BRA `(.L_x_64) ;  /* 0x00000000000c2947 */ /* 0x000fea0003800000 */
[----:B--2---:R-:W1:Y:S02]  /*2910*/  LDG.E.U8 R157, desc[UR36][R8.64+0x19] ;  /* 0x00001924089d7981 */ /* 0x004e64000c1e1100 */
[----:B-1----:R-:W-:-:S05]  /*2920*/  PRMT R3, R157, 0x8880, RZ ;  /* 0x000088809d037816 */ /* 0x002fca00000000ff */
[----:B------:R-:W-:-:S07]  /*2930*/  IMAD R12, R3, R156, RZ ;  /* 0x0000009c030c7224 */ /* 0x000fce00078e02ff */
.L_x_64:
[----:B------:R-:W-:Y:S05]  /*2940*/  BSYNC B1 ;  /* 0x0000000000017941 */ /* 0x000fea0003800000 */
.L_x_63:
        /* <DEDUP_REMOVED lines=11> */
.L_x_66:
[----:B------:R-:W-:Y:S05]  /*2a00*/  BSYNC B1 ;  /* 0x0000000000017941 */ /* 0x000fea0003800000 */
.L_x_65:
[----:B-1----:R-:W-:Y:S01]  /*2a10*/  @!P4 IMAD R3, R38, R155, R12 ;  /* 0x0000009b2603c224 */ /* 0x002fe200078e020c */
[----:B------:R-:W-:Y:S04]  /*2a20*/  BSSY B1, `(.L_x_67) ;  /* 0x0000006000017945 */ /* 0x000fe80003800000 */
[----:B------:R1:W-:Y:S01]  /*2a30*/  @!P4 STG.E.U8 desc[UR36][R6.64+0x18], R3 ;  /* 0x000018030600c986 */ /* 0x0003e2000c101124 */
[----:B------:R-:W-:Y:S05]  /*2a40*/  @P3 BRA `(.L_x_68) ;  /* 0x00000000000c3947 */ /* 0x000fea0003800000 */
[----:B--2---:R-:W1:Y:S02]  /*2a50*/  LDG.E.U8 R157, desc[UR36][R10.64+0x19] ;  /* 0x000019240a9d7981 */ /* 0x004e64000c1e1100 */
[----:B-1----:R-:W-:-:S05]  /*2a60*/  PRMT R3, R157, 0x8880, RZ ;  /* 0x000088809d037816 */ /* 0x002fca00000000ff */
[----:B------:R-:W-:-:S07]  /*2a70*/  IMAD R12, R3, R156, RZ ;  /* 0x0000009c030c7224 */ /* 0x000fce00078e02ff */
.L_x_68:
[----:B------:R-:W-:Y:S05]  /*2a80*/  BSYNC B1 ;  /* 0x0000000000017941 */ /* 0x000fea0003800000 */
.L_x_67:
[----:B------:R-:W-:Y:S01]  /*2a90*/  @!P3 IMAD R39, R39, R155, R12 ;  /* 0x0000009b2727b224 */ /* 0x000fe200078e020c */
[----:B------:R-:W-:Y:S04]  /*2aa0*/  BSSY B1, `(.L_x_69) ;  /* 0x0000006000017945 */ /* 0x000fe80003800000 */
[----:B------:R0:W-:Y:S01]  /*2ab0*/  @!P3 STG.E.U8 desc[UR36][R6.64+0x19], R39 ;  /* 0x000019270600b986 */ /* 0x0001e2000c101124 */
[----:B------:R-:W-:Y:S05]  /*2ac0*/  @P5 BRA `(.L_x_70) ;  /* 0x00000000000c5947 */ /* 0x000fea0003800000 */
[----:B--2---:R-:W1:Y:S02]  /*2ad0*/  LDG.E.U8 R157, desc[UR36][R8.64+0x20] ;  /* 0x00002024089d7981 */ /* 0x004e64000c1e1100 */
[----:B-1----:R-:W-:-:S05]  /*2ae0*/  PRMT R3, R157, 0x8880, RZ ;  /* 0x000088809d037816 */ /* 0x002fca00000000ff */
[----:B------:R-:W-:-:S07]  /*2af0*/  IMAD R12, R3, R156, RZ ;  /* 0x0000009c030c7224 */ /* 0x000fce00078e02ff */
.L_x_70:
[----:B------:R-:W-:Y:S05]  /*2b00*/  BSYNC B1 ;  /* 0x0000000000017941 */ /* 0x000fea0003800000 */
.L_x_69:
[----:B-1----:R-:W-:Y:S01]  /*2b10*/  @!P5 IMAD R3, R40, R155, R12 ;  /* 0x0000009b2803d224 */ /* 0x002fe200078e020c */
[----:B------:R-:W-:Y:S04]  /*2b20*/  BSSY B1, `(.L_x_71) ;  /* 0x0000006000017945 */ /* 0x000fe80003800000 */
[----:B------:R1:W-:Y:S01]  /*2b30*/  @!P5 STG.E.U8 desc[UR36][R4.64+0x20], R3 ;  /* 0x000020030400d986 */ /* 0x0003e2000c101124 */
[----:B------:R-:W-:Y:S05]  /*2b40*/  @P2 BRA `(.L_x_72) ;  /* 0x00000000000c2947 */ /* 0x000fea0003800000 */
[----:B--2---:R-:W1:Y:S02]  /*2b50*/  LDG.E.U8 R157, desc[UR36][R8.64+0x21] ;  /* 0x00002124089d7981 */ /* 0x004e64000c1e1100 */
[----:B-1----:R-:W-:-:S05]  /*2b60*/  PRMT R3, R157, 0x8880, RZ ;  /* 0x000088809d037816 */ /* 0x002fca00000000ff */
[----:B------:R-:W-:-:S07]  /*2b70*/  IMAD R12, R3, R156, RZ ;  /* 0x0000009c030c7224 */ /* 0x000fce00078e02ff */
.L_x_72:
[----:B------:R-:W-:Y:S05]  /*2b80*/  BSYNC B1 ;  /* 0x0000000000017941 */ /* 0x000fea0003800000 */
.L_x_71:
        /* <DEDUP_REMOVED lines=11> */
.L_x_74:
[----:B------:R-:W-:Y:S05]  /*2c40*/  BSYNC B1 ;  /* 0x0000000000017941 */ /* 0x000fea0003800000 */
.L_x_73:
[----:B-1----:R-:W-:Y:S01]  /*2c50*/  @!P4 IMAD R3, R42, R155, R12 ;  /* 0x0000009b2a03c224 */ /* 0x002fe200078e020c */
[----:B------:R-:W-:Y:S04]  /*2c60*/  BSSY B1, `(.L_x_75) ;  /* 0x0000006000017945 */ /* 0x000fe80003800000 */
[----:B------:R1:W-:Y:S01]  /*2c70*/  @!P4 STG.E.U8 desc[UR36][R6.64+0x20], R3 ;  /* 0x000020030600c986 */ /* 0x0003e2000c101124 */
[----:B------:R-:W-:Y:S05]  /*2c80*/  @P3 BRA `(.L_x_76) ;  /* 0x00000000000c3947 */ /* 0x000fea0003800000 */
[----:B--2---:R-:W1:Y:S02]  /*2c90*/  LDG.E.U8 R157, desc[UR36][R10.64+0x21] ;  /* 0x000021240a9d7981 */ /* 0x004e64000c1e1100 */
[----:B-1----:R-:W-:-:S05]  /*2ca0*/  PRMT R3, R157, 0x8880, RZ ;  /* 0x000088809d037816 */ /* 0x002fca00000000ff */
[----:B------:R-:W-:-:S07]  /*2cb0*/  IMAD R12, R3, R156, RZ ;  /* 0x0000009c030c7224 */ /* 0x000fce00078e02ff */
.L_x_76:
[----:B------:R-:W-:Y:S05]  /*2cc0*/  BSYNC B1 ;  /* 0x0000000000017941 */ /* 0x000fea0003800000 */
.L_x_75:
[----:B------:R-:W-:Y:S01]  /*2cd0*/  @!P3 IMAD R43, R43, R155, R12 ;  /* 0x0000009b2b2bb224 */ /* 0x000fe200078e020c */
[----:B------:R-:W-:Y:S04]  /*2ce0*/  BSSY B1, `(.L_x_77) ;  /* 0x0000006000017945 */ /* 0x000fe80003800000 */
[----:B------:R0:W-:Y:S01]  /*2cf0*/  @!P3 STG.E.U8 desc[UR36][R6.64+0x21], R43 ;  /* 0x0000212b0600b986 */ /* 0x0001e2000c101124 */
[----:B------:R-:W-:Y:S05]  /*2d00*/  @P5 BRA `(.L_x_78) ;  /* 0x00000000000c5947 */ /* 0x000fea0003800000 */
[----:B--2---:R-:W1:Y:S02]  /*2d10*/  LDG.E.U8 R157, desc[UR36][R8.64+0x28] ;  /* 0x00002824089d7981 */ /* 0x004e64000c1e1100 */
[----:B-1----:R-:W-:-:S05]  /*2d20*/  PRMT R3, R157, 0x8880, RZ ;  /* 0x000088809d037816 */ /* 0x002fca00000000ff */
[----:B------:R-:W-:-:S07]  /*2d30*/  IMAD R12, R3, R156, RZ ;  /* 0x0000009c030c7224 */ /* 0x000fce00078e02ff */
.L_x_78:
[----:B------:R-:W-:Y:S05]  /*2d40*/  BSYNC B1 ;  /* 0x0000000000017941 */ /* 0x000fea0003800000 */
.L_x_77:
[----:B-1----:R-:W-:Y:S01]  /*2d50*/  @!P5 IMAD R3, R44, R155, R12 ;  /* 0x0000009b2c03d224 */ /* 0x002fe200078e020c */
[----:B------:R-:W-:Y:S04]  /*2d60*/  BSSY B1, `(.L_x_79) ;  /* 0x0000006000017945 */ /* 0x000fe80003800000 */
[----:B------:R1:W-:Y:S01]  /*2d70*/  @!P5 STG.E.U8 desc[UR36][R4.64+0x28], R3 ;  /* 0x000028030400d986 */ /* 0x0003e2000c101124 */
[----:B------:R-:W-:Y:S05]  /*2d80*/  @P2 BRA `(.L_x_80) ;  /* 0x00000000000c2947 */ /* 0x000fea0003800000 */
[----:B--2---:R-:W1:Y:S02]  /*2d90*/  LDG.E.U8 R157, desc[UR36][R8.64+0x29] ;  /* 0x00002924089d7981 */ /* 0x004e64000c1e1100 */
[----:B-1----:R-:W-:-:S05]  /*2da0*/  PRMT R3, R157, 0x8880, RZ ;  /* 0x000088809d037816 */ /* 0x002fca00000000ff */
[----:B------:R-:W-:-:S07]  /*2db0*/  IMAD R12, R3, R156, RZ ;  /* 0x0000009c030c7224 */ /* 0x000fce00078e02ff */
.L_x_80:
[----:B------:R-:W-:Y:S05]  /*2dc0*/  BSYNC B1 ;  /* 0x0000000000017941 */ /* 0x000fea0003800000 */
.L_x_79:
        /* <DEDUP_REMOVED lines=11> */
.L_x_82:
[----:B------:R-:W-:Y:S05]  /*2e80*/  BSYNC B1 ;  /* 0x0000000000017941 */ /* 0x000fea0003800000 */
.L_x_81:
[----:B-1----:R-:W-:Y:S01]  /*2e90*/  @!P4 IMAD R3, R46, R155, R12 ;  /* 0x0000009b2e03c224 */ /* 0x002fe200078e020c */
[----:B------:R-:W-:Y:S04]  /*2ea0*/  BSSY B1, `(.L_x_83) ;  /* 0x0000006000017945 */ /* 0x000fe80003800000 */
[----:B------:R1:W-:Y:S01]  /*2eb0*/  @!P4 STG.E.U8 desc[UR36][R6.64+0x28], R3 ;  /* 0x000028030600c986 */ /* 0x0003e2000c101124 */
[----:B------:R-:W-:Y:S05]  /*2ec0*/  @P3 BRA `(.L_x_84) ;  /* 0x00000000000c3947 */ /* 0x000fea0003800000 */
[----:B--2---:R-:W1:Y:S02]  /*2ed0*/  LDG.E.U8 R157, desc[UR36][R10.64+0x29] ;  /* 0x000029240a9d7981 */ /* 0x004e64000c1e1100 */
[----:B-1----:R-:W-:-:S05]  /*2ee0*/  PRMT R3, R157, 0x8880, RZ ;  /* 0x000088809d037816 */ /* 0x002fca00000000ff */
[----:B------:R-:W-:-:S07]  /*2ef0*/  IMAD R12, R3, R156, RZ ;  /* 0x0000009c030c7224 */ /* 0x000fce00078e02ff */
.L_x_84:
[----:B------:R-:W-:Y:S05]  /*2f00*/  BSYNC B1 ;  /* 0x0000000000017941 */ /* 0x000fea0003800000 */
.L_x_83:
[----:B------:R-:W-:Y:S01]  /*2f10*/  @!P3 IMAD R47, R47, R155, R12 ;  /* 0x0000009b2f2fb224 */ /* 0x000fe200078e020c */
[----:B------:R-:W-:Y:S04]  /*2f20*/  BSSY B1, `(.L_x_85) ;  /* 0x0000006000017945 */ /* 0x000fe80003800000 */
[----:B------:R0:W-:Y:S01]  /*2f30*/  @!P3 STG.E.U8 desc[UR36][R6.64+0x29], R47 ;  /* 0x0000292f0600b986 */ /* 0x0001e2000c101124 */
[----:B------:R-:W-:Y:S05]  /*2f40*/  @P5 BRA `(.L_x_86) ;  /* 0x00000000000c5947 */ /* 0x000fea0003800000 */
[----:B--2---:R-:W1:Y:S02]  /*2f50*/  LDG.E.U8 R157, desc[UR36][R8.64+0x30] ;  /* 0x00003024089d7981 */ /* 0x004e64000c1e1100 */
[----:B-1----:R-:W-:-:S05]  /*2f60*/  PRMT R3, R157, 0x8880, RZ ;  /* 0x000088809d037816 */ /* 0x002fca00000000ff */
[----:B------:R-:W-:-:S07]  /*2f70*/  IMAD R12, R3, R156, RZ ;  /* 0x0000009c030c7224 */ /* 0x000fce00078e02ff */
.L_x_86:
[----:B------:R-:W-:Y:S05]  /*2f80*/  BSYNC B1 ;  /* 0x0000000000017941 */ /* 0x000fea0003800000 */
.L_x_85:
[----:B-1----:R-:W-:Y:S01]  /*2f90*/  @!P5 IMAD R3, R48, R155, R12 ;  /* 0x0000009b3003d224 */ /* 0x002fe200078e020c */
[----:B------:R-:W-:Y:S04]  /*2fa0*/  BSSY B1, `(.L_x_87) ;  /* 0x0000006000017945 */ /* 0x000fe80003800000 */
[----:B------:R1:W-:Y:S01]  /*2fb0*/  @!P5 STG.E.U8 desc[UR36][R4.64+0x30], R3 ;  /* 0x000030030400d986 */ /* 0x0003e2000c101124 */
[----:B------:R-:W-:Y:S05]  /*2fc0*/  @P2 BRA `(.L_x_88) ;  /* 0x00000000000c2947 */ /* 0x000fea0003800000 */
[----:B--2---:R-:W1:Y:S02]  /*2fd0*/  LDG.E.U8 R157, desc[UR36][R8.64+0x31] ;  /* 0x00003124089d7981 */ /* 0x004e64000c1e1100 */
[----:B-1----:R-:W-:-:S05]  /*2fe0*/  PRMT R3, R157, 0x8880, RZ ;  /* 0x000088809d037816 */ /* 0x002fca00000000ff */
[----:B------:R-:W-:-:S07]  /*2ff0*/  IMAD R12, R3, R156, RZ ;  /* 0x0000009c030c7224 */ /* 0x000fce00078e02ff */
.L_x_88:
[----:B------:R-:W-:Y:S05]  /*3000*/  BSYNC B1 ;  /* 0x0000000000017941 */ /* 0x000fea0003800000 */
.L_x_87:
        /* <DEDUP_REMOVED lines=11> */
.L_x_90:
[----:B------:R-:W-:Y:S05]  /*30c0*/  BSYNC B1 ;  /* 0x0000000000017941 */ /* 0x000fea0003800000 */
.L_x_89:
[----:B-1----:R-:W-:Y:S01]  /*30d0*/  @!P4 IMAD R3, R50, R155, R12 ;  /* 0x0000009b3203c224 */ /* 0x002fe200078e020c */
[----:B------:R-:W-:Y:S04]  /*30e0*/  BSSY B1, `(.L_x_91) ;  /* 0x0000006000017945 */ /* 0x000fe80003800000 */
[----:B------:R1:W-:Y:S01]  /*30f0*/  @!P4 STG.E.U8 desc[UR36][R6.64+0x30], R3 ;  /* 0x000030030600c986 */ /* 0x0003e2000c101124 */
[----:B------:R-:W-:Y:S05]  /*3100*/  @P3 BRA `(.L_x_92) ;  /* 0x00000000000c3947 */ /* 0x000fea0003800000 */
[----:B--2---:R-:W1:Y:S02]  /*3110*/  LDG.E.U8 R157, desc[UR36][R10.64+0x31] ;  /* 0x000031240a9d7981 */ /* 0x004e64000c1e1100 */
[----:B-1----:R-:W-:-:S05]  /*3120*/  PRMT R3, R157, 0x8880, RZ ;  /* 0x000088809d037816 */ /* 0x002fca00000000ff */
[----:B------:R-:W-:-:S07]  /*3130*/  IMAD R12, R3, R156, RZ ;  /* 0x0000009c030c7224 */ /* 0x000fce00078e02ff */
.L_x_92:
[----:B------:R-:W-:Y:S05]  /*3140*/  BSYNC B1 ;  /* 0x0000000000017941 */ /* 0x000fea0003800000 */
.L_x_91:
[----:B------:R-:W-:Y:S01]  /*3150*/  @!P3 IMAD R51, R51, R155, R12 ;  /* 0x0000009b3333b224 */ /* 0x000fe200078e020c */
[----:B------:R-:W-:Y:S04]  /*3160*/  BSSY B1, `(.L_x_93) ;  /* 0x0000006000017945 */ /* 0x000fe80003800000 */
[----:B------:R0:W-:Y:S01]  /*3170*/  @!P3 STG.E.U8 desc[UR36][R6.64+0x31], R51 ;  /* 0x000031330600b986 */ /* 0x0001e2000c101124 */
[----:B------:R-:W-:Y:S05]  /*3180*/  @P5 BRA `(.L_x_94) ;  /* 0x00000000000c5947 */ /* 0x000fea0003800000 */
[----:B--2---:R-:W1:Y:S02]  /*3190*/  LDG.E.U8 R157, desc[UR36][R8.64+0x38] ;  /* 0x00003824089d7981 */ /* 0x004e64000c1e1100 */
[----:B-1----:R-:W-:-:S05]  /*31a0*/  PRMT R3, R157, 0x8880, RZ ;  /* 0x000088809d037816 */ /* 0x002fca00000000ff */
[----:B------:R-:W-:-:S07]  /*31b0*/  IMAD R12, R3, R156, RZ ;  /* 0x0000009c030c7224 */ /* 0x000fce00078e02ff */
.L_x_94:
[----:B------:R-:W-:Y:S05]  /*31c0*/  BSYNC B1 ;  /* 0x0000000000017941 */ /* 0x000fea0003800000 */
.L_x_93:
[----:B-1----:R-:W-:Y:S01]  /*31d0*/  @!P5 IMAD R3, R52, R155, R12 ;  /* 0x0000009b3403d224 */ /* 0x002fe200078e020c */
[----:B------:R-:W-:Y:S04]  /*31e0*/  BSSY B1, `(.L_x_95) ;  /* 0x0000006000017945 */ /* 0x000fe80003800000 */
[----:B------:R1:W-:Y:S01]  /*31f0*/  @!P5 STG.E.U8 desc[UR36][R4.64+0x38], R3 ;  /* 0x000038030400d986 */ /* 0x0003e2000c101124 */
[----:B------:R-:W-:Y:S05]  /*3200*/  @P2 BRA `(.L_x_96) ;  /* 0x00000000000c2947 */ /* 0x000fea0003800000 */
[----:B--2---:R-:W1:Y:S02]  /*3210*/  LDG.E.U8 R157, desc[UR36][R8.64+0x39] ;  /* 0x00003924089d7981 */ /* 0x004e64000c1e1100 */
[----:B-1----:R-:W-:-:S05]  /*3220*/  PRMT R3, R157, 0x8880, RZ ;  /* 0x000088809d037816 */ /* 0x002fca00000000ff */
[----:B------:R-:W-:-:S07]  /*3230*/  IMAD R12, R3, R156, RZ ;  /* 0x0000009c030c7224 */ /* 0x000fce00078e02ff */
.L_x_96:
[----:B------:R-:W-:Y:S05]  /*3240*/  BSYNC B1 ;  /* 0x0000000000017941 */ /* 0x000fea0003800000 */
.L_x_95:
        /* <DEDUP_REMOVED lines=11> */
.L_x_98:
[----:B------:R-:W-:Y:S05]  /*3300*/  BSYNC B1 ;  /* 0x0000000000017941 */ /* 0x000fea0003800000 */
.L_x_97:
[----:B-1----:R-:W-:Y:S01]  /*3310*/  @!P4 IMAD R3, R54, R155, R12 ;  /* 0x0000009b3603c224 */ /* 0x002fe200078e020c */
[----:B------:R-:W-:Y:S04]  /*3320*/  BSSY B1, `(.L_x_99) ;  /* 0x0000006000017945 */ /* 0x000fe80003800000 */
[----:B------:R1:W-:Y:S01]  /*3330*/  @!P4 STG.E.U8 desc[UR36][R6.64+0x38], R3 ;  /* 0x000038030600c986 */ /* 0x0003e2000c101124 */
[----:B------:R-:W-:Y:S05]  /*3340*/  @P3 BRA `(.L_x_100) ;  /* 0x00000000000c3947 */ /* 0x000fea0003800000 */
[----:B--2---:R-:W1:Y:S02]  /*3350*/  LDG.E.U8 R157, desc[UR36][R10.64+0x39] ;  /* 0x000039240a9d7981 */ /* 0x004e64000c1e1100 */
[----:B-1----:R-:W-:-:S05]  /*3360*/  PRMT R3, R157, 0x8880, RZ ;  /* 0x000088809d037816 */ /* 0x002fca00000000ff */
[----:B------:R-:W-:-:S07]  /*3370*/  IMAD R12, R3, R156, RZ ;  /* 0x0000009c030c7224 */ /* 0x000fce00078e02ff */
.L_x_100:
[----:B------:R-:W-:Y:S05]  /*3380*/  BSYNC B1 ;  /* 0x0000000000017941 */ /* 0x000fea0003800000 */
.L_x_99:
[----:B------:R-:W-:Y:S01]  /*3390*/  @!P3 IMAD R55, R55, R155, R12 ;  /* 0x0000009b3737b224 */ /* 0x000fe200078e020c */
[----:B------:R-:W-:Y:S04]  /*33a0*/  BSSY B1, `(.L_x_101) ;  /* 0x0000006000017945 */ /* 0x000fe80003800000 */
[----:B------:R0:W-:Y:S01]  /*33b0*/  @!P3 STG.E.U8 desc[UR36][R6.64+0x39], R55 ;  /* 0x000039370600b986 */ /* 0x0001e2000c101124 */
[----:B------:R-:W-:Y:S05]  /*33c0*/  @P5 BRA `(.L_x_102) ;  /* 0x00000000000c5947 */ /* 0x000fea0003800000 */
[----:B--2---:R-:W1:Y:S02]  /*33d0*/  LDG.E.U8 R157, desc[UR36][R8.64+0x40] ;  /* 0x00004024089d7981 */ /* 0x004e64000c1e1100 */
[----:B-1----:R-:W-:-:S05]  /*33e0*/  PRMT R3, R157, 0x8880, RZ ;  /* 0x000088809d037816 */ /* 0x002fca00000000ff */
[----:B------:R-:W-:-:S07]  /*33f0*/  IMAD R12, R3, R156, RZ ;  /* 0x0000009c030c7224 */ /* 0x000fce00078e02ff */
.L_x_102:
[----:B------:R-:W-:Y:S05]  /*3400*/  BSYNC B1 ;  /* 0x0000000000017941 */ /* 0x000fea0003800000 */
.L_x_101:
[----:B-1----:R-:W-:Y:S01]  /*3410*/  @!P5 IMAD R3, R56, R155, R12 ;  /* 0x0000009b3803d224 */ /* 0x002fe200078e020c */
[----:B------:R-:W-:Y:S04]  /*3420*/  BSSY B1, `(.L_x_103) ;  /* 0x0000006000017945 */ /* 0x000fe80003800000 */
[----:B------:R1:W-:Y:S01]  /*3430*/  @!P5 STG.E.U8 desc[UR36][R4.64+0x40], R3 ;  /* 0x000040030400d986 */ /* 0x0003e2000c101124 */
[----:B------:R-:W-:Y:S05]  /*3440*/  @P2 BRA `(.L_x_104) ;  /* 0x00000000000c2947 */ /* 0x000fea0003800000 */
[----:B--2---:R-:W1:Y:S02]  /*3450*/  LDG.E.U8 R157, desc[UR36][R8.64+0x41] ;  /* 0x00004124089d7981 */ /* 0x004e64000c1e1100 */
[----:B-1----:R-:W-:-:S05]  /*3460*/  PRMT R3, R157, 0x8880, RZ ;  /* 0x000088809d037816 */ /* 0x002fca00000000ff */
[----:B------:R-:W-:-:S07]  /*3470*/  IMAD R12, R3, R156, RZ ;  /* 0x0000009c030c7224 */ /* 0x000fce00078e02ff */
.L_x_104:
[----:B------:R-:W-:Y:S05]  /*3480*/  BSYNC B1 ;  /* 0x0000000000017941 */ /* 0x000fea0003800000 */
.L_x_103:
        /* <DEDUP_REMOVED lines=11> */
.L_x_106:
[----:B------:R-:W-:Y:S05]  /*3540*/  BSYNC B1 ;  /* 0x0000000000017941 */ /* 0x000fea0003800000 */
.L_x_105:
[----:B-1----:R-:W-:Y:S01]  /*3550*/  @!P4 IMAD R3, R58, R155, R12 ;  /* 0x0000009b3a03c224 */ /* 0x002fe200078e020c */
[----:B------:R-:W-:Y:S04]  /*3560*/  BSSY B1, `(.L_x_107) ;  /* 0x0000006000017945 */ /* 0x000fe80003800000 */
[----:B------:R1:W-:Y:S01]  /*3570*/  @!P4 STG.E.U8 desc[UR36][R6.64+0x40], R3 ;  /* 0x000040030600c986 */ /* 0x0003e2000c101124 */
[----:B------:R-:W-:Y:S05]  /*3580*/  @P3 BRA `(.L_x_108) ;  /* 0x00000000000c3947 */ /* 0x000fea0003800000 */
[----:B--2---:R-:W1:Y:S02]  /*3590*/  LDG.E.U8 R157, desc[UR36][R10.64+0x41] ;  /* 0x000041240a9d7981 */ /* 0x004e64000c1e1100 */
[----:B-1----:R-:W-:-:S05]  /*35a0*/  PRMT R3, R157, 0x8880, RZ ;  /* 0x000088809d037816 */ /* 0x002fca00000000ff */
[----:B------:R-:W-:-:S07]  /*35b0*/  IMAD R12, R3, R156, RZ ;  /* 0x0000009c030c7224 */ /* 0x000fce00078e02ff */
.L_x_108:
[----:B------:R-:W-:Y:S05]  /*35c0*/  BSYNC B1 ;  /* 0x0000000000017941 */ /* 0x000fea0003800000 */
.L_x_107:
[----:B------:R-:W-:Y:S01]  /*35d0*/  @!P3 IMAD R59, R59, R155, R12 ;  /* 0x0000009b3b3bb224 */ /* 0x000fe200078e020c */
[----:B------:R-:W-:Y:S04]  /*35e0*/  BSSY B1, `(.L_x_109) ;  /* 0x0000006000017945 */ /* 0x000fe80003800000 */
[----:B------:R0:W-:Y:S01]  /*35f0*/  @!P3 STG.E.U8 desc[UR36][R6.64+0x41], R59 ;  /* 0x0000413b0600b986 */ /* 0x0001e2000c101124 */
[----:B------:R-:W-:Y:S05]  /*3600*/  @P5 BRA `(.L_x_110) ;  /* 0x00000000000c5947 */ /* 0x000fea0003800000 */
[----:B--2---:R-:W1:Y:S02]  /*3610*/  LDG.E.U8 R157, desc[UR36][R8.64+0x48] ;  /* 0x00004824089d7981 */ /* 0x004e64000c1e1100 */
[----:B-1----:R-:W-:-:S05]  /*3620*/  PRMT R3, R157, 0x8880, RZ ;  /* 0x000088809d037816 */ /* 0x002fca00000000ff */
[----:B------:R-:W-:-:S07]  /*3630*/  IMAD R12, R3, R156, RZ ;  /* 0x0000009c030c7224 */ /* 0x000fce00078e02ff */
.L_x_110:
[----:B------:R-:W-:Y:S05]  /*3640*/  BSYNC B1 ;  /* 0x0000000000017941 */ /* 0x000fea0003800000 */
.L_x_109:
[----:B-1----:R-:W-:Y:S01]  /*3650*/  @!P5 IMAD R3, R60, R155, R12 ;  /* 0x0000009b3c03d224 */ /* 0x002fe200078e020c */
[----:B------:R-:W-:Y:S04]  /*3660*/  BSSY B1, `(.L_x_111) ;  /* 0x0000006000017945 */ /* 0x000fe80003800000 */
[----:B------:R1:W-:Y:S01]  /*3670*/  @!P5 STG.E.U8 desc[UR36][R4.64+0x48], R3 ;  /* 0x000048030400d986 */ /* 0x0003e2000c101124 */
[----:B------:R-:W-:Y:S05]  /*3680*/  @P2 BRA `(.L_x_112) ;  /* 0x00000000000c2947 */ /* 0x000fea0003800000 */
[----:B--2---:R-:W1:Y:S02]  /*3690*/  LDG.E.U8 R157, desc[UR36][R8.64+0x49] ;  /* 0x00004924089d7981 */ /* 0x004e64000c1e1100 */
[----:B-1----:R-:W-:-:S05]  /*36a0*/  PRMT R3, R157, 0x8880, RZ ;  /* 0x000088809d037816 */ /* 0x002fca00000000ff */
[----:B------:R-:W-:-:S07]  /*36b0*/  IMAD R12, R3, R156, RZ ;  /* 0x0000009c030c7224 */ /* 0x000fce00078e02ff */
.L_x_112:
[----:B------:R-:W-:Y:S05]  /*36c0*/  BSYNC B1 ;  /* 0x0000000000017941 */ /* 0x000fea0003800000 */
.L_x_111:
        /* <DEDUP_REMOVED lines=11> */
.L_x_114:
[----:B------:R-:W-:Y:S05]  /*3780*/  BSYNC B1 ;  /* 0x0000000000017941 */ /* 0x000fea0003800000 */
.L_x_113:
[----:B-1----:R-:W-:Y:S01]  /*3790*/  @!P4 IMAD R3, R62, R155, R12 ;  /* 0x0000009b3e03c224 */ /* 0x002fe200078e020c */
[----:B------:R-:W-:Y:S04]  /*37a0*/  BSSY B1, `(.L_x_115) ;  /* 0x0000006000017945 */ /* 0x000fe80003800000 */
[----:B------:R1:W-:Y:S01]  /*37b0*/  @!P4 STG.E.U8 desc[UR36][R6.64+0x48], R3 ;  /* 0x000048030600c986 */ /* 0x0003e2000c101124 */
[----:B------:R-:W-:Y:S05]  /*37c0*/  @P3 BRA `(.L_x_116) ;  /* 0x00000000000c3947 */ /* 0x000fea0003800000 */
[----:B--2---:R-:W1:Y:S02]  /*37d0*/  LDG.E.U8 R157, desc[UR36][R10.64+0x49] ;  /* 0x000049240a9d7981 */ /* 0x004e64000c1e1100 */
[----:B-1----:R-:W-:-:S05]  /*37e0*/  PRMT R3, R157, 0x8880, RZ ;  /* 0x000088809d037816 */ /* 0x002fca00000000ff */
[----:B------:R-:W-:-:S07]  /*37f0*/  IMAD R12, R3, R156, RZ ;  /* 0x0000009c030c7224 */ /* 0x000fce00078e02ff */
.L_x_116:
[----:B------:R-:W-:Y:S05]  /*3800*/  BSYNC B1 ;  /* 0x0000000000017941 */ /* 0x000fea0003800000 */
.L_x_115:
[----:B------:R-:W-:Y:S01]  /*3810*/  @!P3 IMAD R63, R63, R155, R12 ;  /* 0x0000009b3f3fb224 */ /* 0x000fe200078e020c */
[----:B------:R-:W-:Y:S04]  /*3820*/  BSSY B1, `(.L_x_117) ;  /* 0x0000006000017945 */ /* 0x000fe80003800000 */
[----:B------:R0:W-:Y:S01]  /*3830*/  @!P3 STG.E.U8 desc[UR36][R6.64+0x49], R63 ;  /* 0x0000493f0600b986 */ /* 0x0001e2000c101124 */
[----:B------:R-:W-:Y:S05]  /*3840*/  @P5 BRA `(.L_x_118) ;  /* 0x00000000000c5947 */ /* 0x000fea0003800000 */
[----:B--2---:R-:W1:Y:S02]  /*3850*/  LDG.E.U8 R157, desc[UR36][R8.64+0x50] ;  /* 0x00005024089d7981 */ /* 0x004e64000c1e1100 */
[----:B-1----:R-:W-:-:S05]  /*3860*/  PRMT R3, R157, 0x8880, RZ ;  /* 0x000088809d037816 */ /* 0x002fca00000000ff */
[----:B------:R-:W-:-:S07]  /*3870*/  IMAD R12, R3, R156, RZ ;  /* 0x0000009c030c7224 */ /* 0x000fce00078e02ff */
.L_x_118:
[----:B------:R-:W-:Y:S05]  /*3880*/  BSYNC B1 ;  /* 0x0000000000017941 */ /* 0x000fea0003800000 */
.L_x_117:
[----:B-1----:R-:W-:Y:S01]  /*3890*/  @!P5 IMAD R3, R64, R155, R12 ;  /* 0x0000009b4003d224 */ /* 0x002fe200078e020c */
[----:B------:R-:W-:Y:S04]  /*38a0*/  BSSY B1, `(.L_x_119) ;  /* 0x0000006000017945 */ /* 0x000fe80003800000 */
[----:B------:R1:W-:Y:S01]  /*38b0*/  @!P5 STG.E.U8 desc[UR36][R4.64+0x50], R3 ;  /* 0x000050030400d986 */ /* 0x0003e2000c101124 */
[----:B------:R-:W-:Y:S05]  /*38c0*/  @P2 BRA `(.L_x_120) ;  /* 0x00000000000c2947 */ /* 0x000fea0003800000 */
[----:B--2---:R-:W1:Y:S02]  /*38d0*/  LDG.E.U8 R157, desc[UR36][R8.64+0x51] ;  /* 0x00005124089d7981 */ /* 0x004e64000c1e1100 */
[----:B-1----:R-:W-:-:S05]  /*38e0*/  PRMT R3, R157, 0x8880, RZ ;  /* 0x000088809d037816 */ /* 0x002fca00000000ff */
[----:B------:R-:W-:-:S07]  /*38f0*/  IMAD R12, R3, R156, RZ ;  /* 0x0000009c030c7224 */ /* 0x000fce00078e02ff */
.L_x_120:
[----:B------:R-:W-:Y:S05]  /*3900*/  BSYNC B1 ;  /* 0x0000000000017941 */ /* 0x000fea0003800000 */
.L_x_119:
        /* <DEDUP_REMOVED lines=11> */
.L_x_122:
[----:B------:R-:W-:Y:S05]  /*39c0*/  BSYNC B1 ;  /* 0x0000000000017941 */ /* 0x000fea0003800000 */
.L_x_121:
[----:B-1----:R-:W-:Y:S01]  /*39d0*/  @!P4 IMAD R3, R66, R155, R12 ;  /* 0x0000009b4203c224 */ /* 0x002fe200078e020c */
[----:B------:R-:W-:Y:S04]  /*39e0*/  BSSY B1, `(.L_x_123) ;  /* 0x0000006000017945 */ /* 0x000fe80003800000 */
[----:B------:R1:W-:Y:S01]  /*39f0*/  @!P4 STG.E.U8 desc[UR36][R6.64+0x50], R3 ;  /* 0x000050030600c986 */ /* 0x0003e2000c101124 */
[----:B------:R-:W-:Y:S05]  /*3a00*/  @P3 BRA `(.L_x_124) ;  /* 0x00000000000c3947 */ /* 0x000fea0003800000 */
[----:B--2---:R-:W1:Y:S02]  /*3a10*/  LDG.E.U8 R157, desc[UR36][R10.64+0x51] ;  /* 0x000051240a9d7981 */ /* 0x004e64000c1e1100 */
[----:B-1----:R-:W-:-:S05]  /*3a20*/  PRMT R3, R157, 0x8880, RZ ;  /* 0x000088809d037816 */ /* 0x002fca00000000ff */
[----:B------:R-:W-:-:S07]  /*3a30*/  IMAD R12, R3, R156, RZ ;  /* 0x0000009c030c7224 */ /* 0x000fce00078e02ff */
.L_x_124:
[----:B------:R-:W-:Y:S05]  /*3a40*/  BSYNC B1 ;  /* 0x0000000000017941 */ /* 0x000fea0003800000 */
.L_x_123:
[----:B------:R-:W-:Y:S01]  /*3a50*/  @!P3 IMAD R67, R67, R155, R12 ;  /* 0x0000009b4343b224 */ /* 0x000fe200078e020c */
[----:B------:R-:W-:Y:S04]  /*3a60*/  BSSY B1, `(.L_x_125) ;  /* 0x0000006000017945 */ /* 0x000fe80003800000 */
[----:B------:R0:W-:Y:S01]  /*3a70*/  @!P3 STG.E.U8 desc[UR36][R6.64+0x51], R67 ;  /* 0x000051430600b986 */ /* 0x0001e2000c101124 */
[----:B------:R-:W-:Y:S05]  /*3a80*/  @P5 BRA `(.L_x_126) ;  /* 0x00000000000c5947 */ /* 0x000fea0003800000 */
[----:B--2---:R-:W1:Y:S02]  /*3a90*/  LDG.E.U8 R157, desc[UR36][R8.64+0x58] ;  /* 0x00005824089d7981 */ /* 0x004e64000c1e1100 */
[----:B-1----:R-:W-:-:S05]  /*3aa0*/  PRMT R3, R157, 0x8880, RZ ;  /* 0x000088809d037816 */ /* 0x002fca00000000ff */
[----:B------:R-:W-:-:S07]  /*3ab0*/  IMAD R12, R3, R156, RZ ;  /* 0x0000009c030c7224 */ /* 0x000fce00078e02ff */
.L_x_126:
[----:B------:R-:W-:Y:S05]  /*3ac0*/  BSYNC B1 ;  /* 0x0000000000017941 */ /* 0x000fea0003800000 */
.L_x_125:
[----:B-1----:R-:W-:Y:S01]  /*3ad0*/  @!P5 IMAD R3, R68, R155, R12 ;  /* 0x0000009b4403d224 */ /* 0x002fe200078e020c */
[----:B------:R-:W-:Y:S04]  /*3ae0*/  BSSY B1, `(.L_x_127) ;  /* 0x0000006000017945 */ /* 0x000fe80003800000 */
[----:B------:R1:W-:Y:S01]  /*3af0*/  @!P5 STG.E.U8 desc[UR36][R4.64+0x58], R3 ;  /* 0x000058030400d986 */ /* 0x0003e2000c101124 */
[----:B------:R-:W-:Y:S05]  /*3b00*/  @P2 BRA `(.L_x_128) ;  /* 0x00000000000c2947 */ /* 0x000fea0003800000 */
[----:B--2---:R-:W1:Y:S02]  /*3b10*/  LDG.E.U8 R157, desc[UR36][R8.64+0x59] ;  /* 0x00005924089d7981 */ /* 0x004e64000c1e1100 */
[----:B-1----:R-:W-:-:S05]  /*3b20*/  PRMT R3, R157, 0x8880, RZ ;  /* 0x000088809d037816 */ /* 0x002fca00000000ff */
[----:B------:R-:W-:-:S07]  /*3b30*/  IMAD R12, R3, R156, RZ ;  /* 0x0000009c030c7224 */ /* 0x000fce00078e02ff */
.L_x_128:
[----:B------:R-:W-:Y:S05]  /*3b40*/  BSYNC B1 ;  /* 0x0000000000017941 */ /* 0x000fea0003800000 */
.L_x_127:
        /* <DEDUP_REMOVED lines=11> */
.L_x_130:
[----:B------:R-:W-:Y:S05]  /*3c00*/  BSYNC B1 ;  /* 0x0000000000017941 */ /* 0x000fea0003800000 */
.L_x_129:
[----:B-1----:R-:W-:Y:S01]  /*3c10*/  @!P4 IMAD R3, R70, R155, R12 ;  /* 0x0000009b4603c224 */ /* 0x002fe200078e020c */
[----:B------:R-:W-:Y:S04]  /*3c20*/  BSSY B1, `(.L_x_131) ;  /* 0x0000006000017945 */ /* 0x000fe80003800000 */
[----:B------:R1:W-:Y:S01]  /*3c30*/  @!P4 STG.E.U8 desc[UR36][R6.64+0x58], R3 ;  /* 0x000058030600c986 */ /* 0x0003e2000c101124 */
[----:B------:R-:W-:Y:S05]  /*3c40*/  @P3 BRA `(.L_x_132) ;  /* 0x00000000000c3947 */ /* 0x000fea0003800000 */
[----:B--2---:R-:W1:Y:S02]  /*3c50*/  LDG.E.U8 R157, desc[UR36][R10.64+0x59] ;  /* 0x000059240a9d7981 */ /* 0x004e64000c1e1100 */
[----:B-1----:R-:W-:-:S05]  /*3c60*/  PRMT R3, R157, 0x8880, RZ ;  /* 0x000088809d037816 */ /* 0x002fca00000000ff */
[----:B------:R-:W-:-:S07]  /*3c70*/  IMAD R12, R3, R156, RZ ;  /* 0x0000009c030c7224 */ /* 0x000fce00078e02ff */
.L_x_132:
[----:B------:R-:W-:Y:S05]  /*3c80*/  BSYNC B1 ;  /* 0x0000000000017941 */ /* 0x000fea0003800000 */
.L_x_131:
[----:B------:R-:W-:Y:S01]  /*3c90*/  @!P3 IMAD R71, R71, R155, R12 ;  /* 0x0000009b4747b224 */ /* 0x000fe200078e020c */
[----:B------:R-:W-:Y:S04]  /*3ca0*/  BSSY B1, `(.L_x_133) ;  /* 0x0000006000017945 */ /* 0x000fe80003800000 */
[----:B------:R0:W-:Y:S01]  /*3cb0*/  @!P3 STG.E.U8 desc[UR36][R6.64+0x59], R71 ;  /* 0x000059470600b986 */ /* 0x0001e2000c101124 */
[----:B------:R-:W-:Y:S05]  /*3cc0*/  @P5 BRA `(.L_x_134) ;  /* 0x00000000000c5947 */ /* 0x000fea0003800000 */
[----:B--2---:R-:W1:Y:S02]  /*3cd0*/  LDG.E.U8 R157, desc[UR36][R8.64+0x60] ;  /* 0x00006024089d7981 */ /* 0x004e64000c1e1100 */
[----:B-1----:R-:W-:-:S05]  /*3ce0*/  PRMT R3, R157, 0x8880, RZ ;  /* 0x000088809d037816 */ /* 0x002fca00000000ff */
[----:B------:R-:W-:-:S07]  /*3cf0*/  IMAD R12, R3, R156, RZ ;  /* 0x0000009c030c7224 */ /* 0x000fce00078e02ff */
.L_x_134:
[----:B------:R-:W-:Y:S05]  /*3d00*/  BSYNC B1 ;  /* 0x0000000000017941 */ /* 0x000fea0003800000 */
.L_x_133:
[----:B-1----:R-:W-:Y:S01]  /*3d10*/  @!P5 IMAD R3, R72, R155, R12 ;  /* 0x0000009b4803d224 */ /* 0x002fe200078e020c */
[----:B------:R-:W-:Y:S04]  /*3d20*/  BSSY B1, `(.L_x_135) ;  /* 0x0000006000017945 */ /* 0x000fe80003800000 */
[----:B------:R1:W-:Y:S01]  /*3d30*/  @!P5 STG.E.U8 desc[UR36][R4.64+0x60], R3 ;  /* 0x000060030400d986 */ /* 0x0003e2000c101124 */
[----:B------:R-:W-:Y:S05]  /*3d40*/  @P2 BRA `(.L_x_136) ;  /* 0x00000000000c2947 */ /* 0x000fea0003800000 */
[----:B--2---:R-:W1:Y:S02]  /*3d50*/  LDG.E.U8 R157, desc[UR36][R8.64+0x61] ;  /* 0x00006124089d7981 */ /* 0x004e64000c1e1100 */
[----:B-1----:R-:W-:-:S05]  /*3d60*/  PRMT R3, R157, 0x8880, RZ ;  /* 0x000088809d037816 */ /* 0x002fca00000000ff */
[----:B------:R-:W-:-:S07]  /*3d70*/  IMAD R12, R3, R156, RZ ;  /* 0x0000009c030c7224 */ /* 0x000fce00078e02ff */
.L_x_136:
[----:B------:R-:W-:Y:S05]  /*3d80*/  BSYNC B1 ;  /* 0x0000000000017941 */ /* 0x000fea0003800000 */
.L_x_135:
        /* <DEDUP_REMOVED lines=11> */
.L_x_138:
[----:B------:R-:W-:Y:S05]  /*3e40*/  BSYNC B1 ;  /* 0x0000000000017941 */ /* 0x000fea0003800000 */
.L_x_137:
[----:B-1----:R-:W-:Y:S01]  /*3e50*/  @!P4 IMAD R3, R74, R155, R12 ;  /* 0x0000009b4a03c224 */ /* 0x002fe200078e020c */
[----:B------:R-:W-:Y:S04]  /*3e60*/  BSSY B1, `(.L_x_139) ;  /* 0x0000006000017945 */ /* 0x000fe80003800000 */
[----:B------:R1:W-:Y:S01]  /*3e70*/  @!P4 STG.E.U8 desc[UR36][R6.64+0x60], R3 ;  /* 0x000060030600c986 */ /* 0x0003e2000c101124 */
[----:B------:R-:W-:Y:S05]  /*3e80*/  @P3 BRA `(.L_x_140) ;  /* 0x00000000000c3947 */ /* 0x000fea0003800000 */
[----:B--2---:R-:W1:Y:S02]  /*3e90*/  LDG.E.U8 R157, desc[UR36][R10.64+0x61] ;  /* 0x000061240a9d7981 */ /* 0x004e64000c1e1100 */
[----:B-1----:R-:W-:-:S05]  /*3ea0*/  PRMT R3, R157, 0x8880, RZ ;  /* 0x000088809d037816 */ /* 0x002fca00000000ff */
[----:B------:R-:W-:-:S07]  /*3eb0*/  IMAD R12, R3, R156, RZ ;  /* 0x0000009c030c7224 */ /* 0x000fce00078e02ff */
.L_x_140:
[----:B------:R-:W-:Y:S05]  /*3ec0*/  BSYNC B1 ;  /* 0x0000000000017941 */ /* 0x000fea0003800000 */
.L_x_139:
[----:B------:R-:W-:Y:S01]  /*3ed0*/  @!P3 IMAD R75, R75, R155, R12 ;  /* 0x0000009b4b4bb224 */ /* 0x000fe200078e020c */
[----:B------:R-:W-:Y:S04]  /*3ee0*/  BSSY B1, `(.L_x_141) ;  /* 0x0000006000017945 */ /* 0x000fe80003800000 */
[----:B------:R0:W-:Y:S01]  /*3ef0*/  @!P3 STG.E.U8 desc[UR36][R6.64+0x61], R75 ;  /* 0x0000614b0600b986 */ /* 0x0001e2000c101124 */
[----:B------:R-:W-:Y:S05]  /*3f00*/  @P5 BRA `(.L_x_142) ;  /* 0x00000000000c5947 */ /* 0x000fea0003800000 */
[----:B--2---:R-:W1:Y:S02]  /*3f10*/  LDG.E.U8 R157, desc[UR36][R8.64+0x68] ;  /* 0x00006824089d7981 */ /* 0x004e64000c1e1100 */
[----:B-1----:R-:W-:-:S05]  /*3f20*/  PRMT R3, R157, 0x8880, RZ ;  /* 0x000088809d037816 */ /* 0x002fca00000000ff */
[----:B------:R-:W-:-:S07]  /*3f30*/  IMAD R12, R3, R156, RZ ;  /* 0x0000009c030c7224 */ /* 0x000fce00078e02ff */
.L_x_142:
[----:B------:R-:W-:Y:S05]  /*3f40*/  BSYNC B1 ;  /* 0x0000000000017941 */ /* 0x000fea0003800000 */
.L_x_141:
[----:B-1----:R-:W-:Y:S01]  /*3f50*/  @!P5 IMAD R3, R76, R155, R12 ;  /* 0x0000009b4c03d224 */ /* 0x002fe200078e020c */
[----:B------:R-:W-:Y:S04]  /*3f60*/  BSSY B1, `(.L_x_143) ;  /* 0x0000006000017945 */ /* 0x000fe80003800000 */
[----:B------:R1:W-:Y:S01]  /*3f70*/  @!P5 STG.E.U8 desc[UR36][R4.64+0x68], R3 ;  /* 0x000068030400d986 */ /* 0x0003e2000c101124 */
[----:B------:R-:W-:Y:S05]  /*3f80*/  @P2 BRA `(.L_x_144) ;  /* 0x00000000000c2947 */ /* 0x000fea0003800000 */
[----:B--2---:R-:W1:Y:S02]  /*3f90*/  LDG.E.U8 R157, desc[UR36][R8.64+0x69] ;  /* 0x00006924089d7981 */ /* 0x004e64000c1e1100 */
[----:B-1----:R-:W-:-:S05]  /*3fa0*/  PRMT R3, R157, 0x8880, RZ ;  /* 0x000088809d037816 */ /* 0x002fca00000000ff */
[----:B------:R-:W-:-:S07]  /*3fb0*/  IMAD R12, R3, R156, RZ ;  /* 0x0000009c030c7224 */ /* 0x000fce00078e02ff */
.L_x_144:
[----:B------:R-:W-:Y:S05]  /*3fc0*/  BSYNC B1 ;  /* 0x0000000000017941 */ /* 0x000fea0003800000 */
.L_x_143:
        /* <DEDUP_REMOVED lines=11> */
.L_x_146:
[----:B------:R-:W-:Y:S05]  /*4080*/  BSYNC B1 ;  /* 0x0000000000017941 */ /* 0x000fea0003800000 */
.L_x_145:
[----:B-1----:R-:W-:Y:S01]  /*4090*/  @!P4 IMAD R3, R78, R155, R12 ;  /* 0x0000009b4e03c224 */ /* 0x002fe200078e020c */
[----:B------:R-:W-:Y:S04]  /*40a0*/  BSSY B1, `(.L_x_147) ;  /* 0x0000006000017945 */ /* 0x000fe80003800000 */
[----:B------:R1:W-:Y:S01]  /*40b0*/  @!P4 STG.E.U8 desc[UR36][R6.64+0x68], R3 ;  /* 0x000068030600c986 */ /* 0x0003e2000c101124 */
[----:B------:R-:W-:Y:S05]  /*40c0*/  @P3 BRA `(.L_x_148) ;  /* 0x00000000000c3947 */ /* 0x000fea0003800000 */
[----:B--2---:R-:W1:Y:S02]  /*40d0*/  LDG.E.U8 R157, desc[UR36][R10.64+0x69] ;  /* 0x000069240a9d7981 */ /* 0x004e64000c1e1100 */
[----:B-1----:R-:W-:-:S05]  /*40e0*/  PRMT R3, R157, 0x8880, RZ ;  /* 0x000088809d037816 */ /* 0x002fca00000000ff */
[----:B------:R-:W-:-:S07]  /*40f0*/  IMAD R12, R3, R156, RZ ;  /* 0x0000009c030c7224 */ /* 0x000fce00078e02ff */
.L_x_148:
[----:B------:R-:W-:Y:S05]  /*4100*/  BSYNC B1 ;  /* 0x0000000000017941 */ /* 0x000fea0003800000 */
.L_x_147:
[----:B------:R-:W-:Y:S01]  /*4110*/  @!P3 IMAD R79, R79, R155, R12 ;  /* 0x0000009b4f4fb224 */ /* 0x000fe200078e020c */
[----:B------:R-:W-:Y:S04]  /*4120*/  BSSY B1, `(.L_x_149) ;  /* 0x0000006000017945 */ /* 0x000fe80003800000 */
[----:B------:R0:W-:Y:S01]  /*4130*/  @!P3 STG.E.U8 desc[UR36][R6.64+0x69], R79 ;  /* 0x0000694f0600b986 */ /* 0x0001e2000c101124 */
[----:B------:R-:W-:Y:S05]  /*4140*/  @P5 BRA `(.L_x_150) ;  /* 0x00000000000c5947 */ /* 0x000fea0003800000 */
[----:B--2---:R-:W1:Y:S02]  /*4150*/  LDG.E.U8 R157, desc[UR36][R8.64+0x70] ;  /* 0x00007024089d7981 */ /* 0x004e64000c1e1100 */
[----:B-1----:R-:W-:-:S05]  /*4160*/  PRMT R3, R157, 0x8880, RZ ;  /* 0x000088809d037816 */ /* 0x002fca00000000ff */
[----:B------:R-:W-:-:S07]  /*4170*/  IMAD R12, R3, R156, RZ ;  /* 0x0000009c030c7224 */ /* 0x000fce00078e02ff */
.L_x_150:
[----:B------:R-:W-:Y:S05]  /*4180*/  BSYNC B1 ;  /* 0x0000000000017941 */ /* 0x000fea0003800000 */
.L_x_149:
[----:B-1----:R-:W-:Y:S01]  /*4190*/  @!P5 IMAD R3, R80, R155, R12 ;  /* 0x0000009b5003d224 */ /* 0x002fe200078e020c */
[----:B------:R-:W-:Y:S04]  /*41a0*/  BSSY B1, `(.L_x_151) ;  /* 0x0000006000017945 */ /* 0x000fe80003800000 */
[----:B------:R1:W-:Y:S01]  /*41b0*/  @!P5 STG.E.U8 desc[UR36][R4.64+0x70], R3 ;  /* 0x000070030400d986 */ /* 0x0003e2000c101124 */
[----:B------:R-:W-:Y:S05]  /*41c0*/  @P2 BRA `(.L_x_152) ;  /* 0x00000000000c2947 */ /* 0x000fea0003800000 */
[----:B--2---:R-:W1:Y:S02]  /*41d0*/  LDG.E.U8 R157, desc[UR36][R8.64+0x71] ;  /* 0x00007124089d7981 */ /* 0x004e64000c1e1100 */
[----:B-1----:R-:W-:-:S05]  /*41e0*/  PRMT R3, R157, 0x8880, RZ ;  /* 0x000088809d037816 */ /* 0x002fca00000000ff */
[----:B------:R-:W-:-:S07]  /*41f0*/  IMAD R12, R3, R156, RZ ;  /* 0x0000009c030c7224 */ /* 0x000fce00078e02ff */
.L_x_152:
[----:B------:R-:W-:Y:S05]  /*4200*/  BSYNC B1 ;  /* 0x0000000000017941 */ /* 0x000fea0003800000 */
.L_x_151:
        /* <DEDUP_REMOVED lines=11> */
.L_x_154:
[----:B------:R-:W-:Y:S05]  /*42c0*/  BSYNC B1 ;  /* 0x0000000000017941 */ /* 0x000fea0003800000 */
.L_x_153:
[----:B-1----:R-:W-:Y:S01]  /*42d0*/  @!P4 IMAD R3, R82, R155, R12 ;  /* 0x0000009b5203c224 */ /* 0x002fe200078e020c */
[----:B------:R-:W-:Y:S04]  /*42e0*/  BSSY B1, `(.L_x_155) ;  /* 0x0000006000017945 */ /* 0x000fe80003800000 */
[----:B------:R1:W-:Y:S01]  /*42f0*/  @!P4 STG.E.U8 desc[UR36][R6.64+0x70], R3 ;  /* 0x000070030600c986 */ /* 0x0003e2000c101124 */
[----:B------:R-:W-:Y:S05]  /*4300*/  @P3 BRA `(.L_x_156) ;  /* 0x00000000000c3947 */ /* 0x000fea0003800000 */
[----:B--2---:R-:W1:Y:S02]  /*4310*/  LDG.E.U8 R157, desc[UR36][R10.64+0x71] ;  /* 0x000071240a9d7981 */ /* 0x004e64000c1e1100 */
[----:B-1----:R-:W-:-:S05]  /*4320*/  PRMT R3, R157, 0x8880, RZ ;  /* 0x000088809d037816 */ /* 0x002fca00000000ff */
[----:B------:R-:W-:-:S07]  /*4330*/  IMAD R12, R3, R156, RZ ;  /* 0x0000009c030c7224 */ /* 0x000fce00078e02ff */
.L_x_156:
[----:B------:R-:W-:Y:S05]  /*4340*/  BSYNC B1 ;  /* 0x0000000000017941 */ /* 0x000fea0003800000 */
.L_x_155:
[----:B------:R-:W-:Y:S01]  /*4350*/  @!P3 IMAD R83, R83, R155, R12 ;  /* 0x0000009b5353b224 */ /* 0x000fe200078e020c */
[----:B------:R-:W-:Y:S04]  /*4360*/  BSSY B1, `(.L_x_157) ;  /* 0x0000006000017945 */ /* 0x000fe80003800000 */
[----:B------:R0:W-:Y:S01]  /*4370*/  @!P3 STG.E.U8 desc[UR36][R6.64+0x71], R83 ;  /* 0x000071530600b986 */ /* 0x0001e2000c101124 */
[----:B------:R-:W-:Y:S05]  /*4380*/  @P5 BRA `(.L_x_158) ;  /* 0x00000000000c5947 */ /* 0x000fea0003800000 */
[----:B--2---:R-:W1:Y:S02]  /*4390*/  LDG.E.U8 R157, desc[UR36][R8.64+0x78] ;  /* 0x00007824089d7981 */ /* 0x004e64000c1e1100 */
[----:B-1----:R-:W-:-:S05]  /*43a0*/  PRMT R3, R157, 0x8880, RZ ;  /* 0x000088809d037816 */ /* 0x002fca00000000ff */
[----:B------:R-:W-:-:S07]  /*43b0*/  IMAD R12, R3, R156, RZ ;  /* 0x0000009c030c7224 */ /* 0x000fce00078e02ff */
.L_x_158:
[----:B------:R-:W-:Y:S05]  /*43c0*/  BSYNC B1 ;  /* 0x0000000000017941 */ /* 0x000fea0003800000 */
.L_x_157:
[----:B-1----:R-:W-:Y:S01]  /*43d0*/  @!P5 IMAD R3, R84, R155, R12 ;  /* 0x0000009b5403d224 */ /* 0x002fe200078e020c */
[----:B------:R-:W-:Y:S04]  /*43e0*/  BSSY B1, `(.L_x_159) ;  /* 0x0000006000017945 */ /* 0x000fe80003800000 */
[----:B------:R1:W-:Y:S01]  /*43f0*/  @!P5 STG.E.U8 desc[UR36][R4.64+0x78], R3 ;  /* 0x000078030400d986 */ /* 0x0003e2000c101124 */
[----:B------:R-:W-:Y:S05]  /*4400*/  @P2 BRA `(.L_x_160) ;  /* 0x00000000000c2947 */ /* 0x000fea0003800000 */
[----:B--2---:R-:W1:Y:S02]  /*4410*/  LDG.E.U8 R157, desc[UR36][R8.64+0x79] ;  /* 0x00007924089d7981 */ /* 0x004e64000c1e1100 */
[----:B-1----:R-:W-:-:S05]  /*4420*/  PRMT R3, R157, 0x8880, RZ ;  /* 0x000088809d037816 */ /* 0x002fca00000000ff */
[----:B------:R-:W-:-:S07]  /*4430*/  IMAD R12, R3, R156, RZ ;  /* 0x0000009c030c7224 */ /* 0x000fce00078e02ff */
.L_x_160:
[----:B------:R-:W-:Y:S05]  /*4440*/  BSYNC B1 ;  /* 0x0000000000017941 */ /* 0x000fea0003800000 */
.L_x_159:
        /* <DEDUP_REMOVED lines=11> */
.L_x_162:
[----:B------:R-:W-:Y:S05]  /*4500*/  BSYNC B1 ;  /* 0x0000000000017941 */ /* 0x000fea0003800000 */
.L_x_161:
[----:B-1----:R-:W-:Y:S01]  /*4510*/  @!P4 IMAD R3, R86, R155, R12 ;  /* 0x0000009b5603c224 */ /* 0x002fe200078e020c */
[----:B------:R-:W-:Y:S04]  /*4520*/  BSSY B1, `(.L_x_163) ;  /* 0x0000006000017945 */ /* 0x000fe80003800000 */
[----:B------:R1:W-:Y:S01]  /*4530*/  @!P4 STG.E.U8 desc[UR36][R6.64+0x78], R3 ;  /* 0x000078030600c986 */ /* 0x0003e2000c101124 */
[----:B------:R-:W-:Y:S05]  /*4540*/  @P3 BRA `(.L_x_164) ;  /* 0x00000000000c3947 */ /* 0x000fea0003800000 */
[----:B--2---:R-:W1:Y:S02]  /*4550*/  LDG.E.U8 R157, desc[UR36][R10.64+0x79] ;  /* 0x000079240a9d7981 */ /* 0x004e64000c1e1100 */
[----:B-1----:R-:W-:-:S05]  /*4560*/  PRMT R3, R157, 0x8880, RZ ;  /* 0x000088809d037816 */ /* 0x002fca00000000ff */
[----:B------:R-:W-:-:S07]  /*4570*/  IMAD R12, R3, R156, RZ ;  /* 0x0000009c030c7224 */ /* 0x000fce00078e02ff */
.L_x_164:
[----:B------:R-:W-:Y:S05]  /*4580*/  BSYNC B1 ;  /* 0x0000000000017941 */ /* 0x000fea0003800000 */
.L_x_163:
[----:B------:R-:W-:Y:S01]  /*4590*/  @!P3 IMAD R87, R87, R155, R12 ;  /* 0x0000009b5757b224 */ /* 0x000fe200078e020c */
[----:B------:R-:W-:Y:S04]  /*45a0*/  BSSY B1, `(.L_x_165) ;  /* 0x0000006000017945 */ /* 0x000fe80003800000 */
[----:B------:R0:W-:Y:S01]  /*45b0*/  @!P3 STG.E.U8 desc[UR36][R6.64+0x79], R87 ;  /* 0x000079570600b986 */ /* 0x0001e2000c101124 */
[----:B------:R-:W-:Y:S05]  /*45c0*/  @P5 BRA `(.L_x_166) ;  /* 0x00000000000c5947 */ /* 0x000fea0003800000 */
[----:B--2---:R-:W1:Y:S02]  /*45d0*/  LDG.E.U8 R157, desc[UR36][R8.64+0x80] ;  /* 0x00008024089d7981 */ /* 0x004e64000c1e1100 */
[----:B-1----:R-:W-:-:S05]  /*45e0*/  PRMT R3, R157, 0x8880, RZ ;  /* 0x000088809d037816 */ /* 0x002fca00000000ff */
[----:B------:R-:W-:-:S07]  /*45f0*/  IMAD R12, R3, R156, RZ ;  /* 0x0000009c030c7224 */ /* 0x000fce00078e02ff */
.L_x_166:
[----:B------:R-:W-:Y:S05]  /*4600*/  BSYNC B1 ;  /* 0x0000000000017941 */ /* 0x000fea0003800000 */
.L_x_165:
[----:B-1----:R-:W-:Y:S01]  /*4610*/  @!P5 IMAD R3, R88, R155, R12 ;  /* 0x0000009b5803d224 */ /* 0x002fe200078e020c */
[----:B------:R-:W-:Y:S04]  /*4620*/  BSSY B1, `(.L_x_167) ;  /* 0x0000006000017945 */ /* 0x000fe80003800000 */
[----:B------:R1:W-:Y:S01]  /*4630*/  @!P5 STG.E.U8 desc[UR36][R4.64+0x80], R3 ;  /* 0x000080030400d986 */ /* 0x0003e2000c101124 */
[----:B------:R-:W-:Y:S05]  /*4640*/  @P2 BRA `(.L_x_168) ;  /* 0x00000000000c2947 */ /* 0x000fea0003800000 */
[----:B--2---:R-:W1:Y:S02]  /*4650*/  LDG.E.U8 R157, desc[UR36][R8.64+0x81] ;  /* 0x00008124089d7981 */ /* 0x004e64000c1e1100 */
[----:B-1----:R-:W-:-:S05]  /*4660*/  PRMT R3, R157, 0x8880, RZ ;  /* 0x000088809d037816 */ /* 0x002fca00000000ff */
[----:B------:R-:W-:-:S07]  /*4670*/  IMAD R12, R3, R156, RZ ;  /* 0x0000009c030c7224 */ /* 0x000fce00078e02ff */
.L_x_168:
[----:B------:R-:W-:Y:S05]  /*4680*/  BSYNC B1 ;  /* 0x0000000000017941 */ /* 0x000fea0003800000 */
.L_x_167:
        /* <DEDUP_REMOVED lines=11> */
.L_x_170:
[----:B------:R-:W-:Y:S05]  /*4740*/  BSYNC B1 ;  /* 0x0000000000017941 */ /* 0x000fea0003800000 */
.L_x_169:
[----:B-1----:R-:W-:Y:S01]  /*4750*/  @!P4 IMAD R3, R90, R155, R12 ;  /* 0x0000009b5a03c224 */ /* 0x002fe200078e020c */
[----:B------:R-:W-:Y:S04]  /*4760*/  BSSY B1, `(.L_x_171) ;  /* 0x0000006000017945 */ /* 0x000fe80003800000 */
[----:B------:R1:W-:Y:S01]  /*4770*/  @!P4 STG.E.U8 desc[UR36][R6.64+0x80], R3 ;  /* 0x000080030600c986 */ /* 0x0003e2000c101124 */
[----:B------:R-:W-:Y:S05]  /*4780*/  @P3 BRA `(.L_x_172) ;  /* 0x00000000000c3947 */ /* 0x000fea0003800000 */
[----:B--2---:R-:W1:Y:S02]  /*4790*/  LDG.E.U8 R157, desc[UR36][R10.64+0x81] ;  /* 0x000081240a9d7981 */ /* 0x004e64000c1e1100 */
[----:B-1----:R-:W-:-:S05]  /*47a0*/  PRMT R3, R157, 0x8880, RZ ;  /* 0x000088809d037816 */ /* 0x002fca00000000ff */
[----:B------:R-:W-:-:S07]  /*47b0*/  IMAD R12, R3, R156, RZ ;  /* 0x0000009c030c7224 */ /* 0x000fce00078e02ff */
.L_x_172:
[----:B------:R-:W-:Y:S05]  /*47c0*/  BSYNC B1 ;  /* 0x0000000000017941 */ /* 0x000fea0003800000 */
.L_x_171:
[----:B------:R-:W-:Y:S01]  /*47d0*/  @!P3 IMAD R91, R91, R155, R12 ;  /* 0x0000009b5b5bb224 */ /* 0x000fe200078e020c */
[----:B------:R-:W-:Y:S04]  /*47e0*/  BSSY B1, `(.L_x_173) ;  /* 0x0000006000017945 */ /* 0x000fe80003800000 */
[----:B------:R0:W-:Y:S01]  /*47f0*/  @!P3 STG.E.U8 desc[UR36][R6.64+0x81], R91 ;  /* 0x0000815b0600b986 */ /* 0x0001e2000c101124 */
[----:B------:R-:W-:Y:S05]  /*4800*/  @P5 BRA `(.L_x_174) ;  /* 0x00000000000c5947 */ /* 0x000fea0003800000 */
[----:B--2---:R-:W1:Y:S02]  /*4810*/  LDG.E.U8 R157, desc[UR36][R8.64+0x88] ;  /* 0x00008824089d7981 */ /* 0x004e64000c1e1100 */
[----:B-1----:R-:W-:-:S05]  /*4820*/  PRMT R3, R157, 0x8880, RZ ;  /* 0x000088809d037816 */ /* 0x002fca00000000ff */
[----:B------:R-:W-:-:S07]  /*4830*/  IMAD R12, R3, R156, RZ ;  /* 0x0000009c030c7224 */ /* 0x000fce00078e02ff */
.L_x_174:
[----:B------:R-:W-:Y:S05]  /*4840*/  BSYNC B1 ;  /* 0x0000000000017941 */ /* 0x000fea0003800000 */
.L_x_173:
[----:B-1----:R-:W-:Y:S01]  /*4850*/  @!P5 IMAD R3, R92, R155, R12 ;  /* 0x0000009b5c03d224 */ /* 0x002fe200078e020c */
[----:B------:R-:W-:Y:S04]  /*4860*/  BSSY B1, `(.L_x_175) ;  /* 0x0000006000017945 */ /* 0x000fe80003800000 */
[----:B------:R1:W-:Y:S01]  /*4870*/  @!P5 STG.E.U8 desc[UR36][R4.64+0x88], R3 ;  /* 0x000088030400d986 */ /* 0x0003e2000c101124 */
[----:B------:R-:W-:Y:S05]  /*4880*/  @P2 BRA `(.L_x_176) ;  /* 0x00000000000c2947 */ /* 0x000fea0003800000 */
[----:B--2---:R-:W1:Y:S02]  /*4890*/  LDG.E.U8 R157, desc[UR36][R8.64+0x89] ;  /* 0x00008924089d7981 */ /* 0x004e64000c1e1100 */
[----:B-1----:R-:W-:-:S05]  /*48a0*/  PRMT R3, R157, 0x8880, RZ ;  /* 0x000088809d037816 */ /* 0x002fca00000000ff */
[----:B------:R-:W-:-:S07]  /*48b0*/  IMAD R12, R3, R156, RZ ;  /* 0x0000009c030c7224 */ /* 0x000fce00078e02ff */
.L_x_176:
[----:B------:R-:W-:Y:S05]  /*48c0*/  BSYNC B1 ;  /* 0x0000000000017941 */ /* 0x000fea0003800000 */
.L_x_175:
        /* <DEDUP_REMOVED lines=11> */
.L_x_178:
[----:B------:R-:W-:Y:S05]  /*4980*/  BSYNC B1 ;  /* 0x0000000000017941 */ /* 0x000fea0003800000 */
.L_x_177:
[----:B-1----:R-:W-:Y:S01]  /*4990*/  @!P4 IMAD R3, R94, R155, R12 ;  /* 0x0000009b5e03c224 */ /* 0x002fe200078e020c */
[----:B------:R-:W-:Y:S04]  /*49a0*/  BSSY B1, `(.L_x_179) ;  /* 0x0000006000017945 */ /* 0x000fe80003800000 */
[----:B------:R1:W-:Y:S01]  /*49b0*/  @!P4 STG.E.U8 desc[UR36][R6.64+0x88], R3 ;  /* 0x000088030600c986 */ /* 0x0003e2000c101124 */
[----:B------:R-:W-:Y:S05]  /*49c0*/  @P3 BRA `(.L_x_180) ;  /* 0x00000000000c3947 */ /* 0x000fea0003800000 */
[----:B--2---:R-:W1:Y:S02]  /*49d0*/  LDG.E.U8 R157, desc[UR36][R10.64+0x89] ;  /* 0x000089240a9d7981 */ /* 0x004e64000c1e1100 */
[----:B-1----:R-:W-:-:S05]  /*49e0*/  PRMT R3, R157, 0x8880, RZ ;  /* 0x000088809d037816 */ /* 0x002fca00000000ff */
[----:B------:R-:W-:-:S07]  /*49f0*/  IMAD R12, R3, R156, RZ ;  /* 0x0000009c030c7224 */ /* 0x000fce00078e02ff */
.L_x_180:
[----:B------:R-:W-:Y:S05]  /*4a00*/  BSYNC B1 ;  /* 0x0000000000017941 */ /* 0x000fea0003800000 */
.L_x_179:
[----:B------:R-:W-:Y:S01]  /*4a10*/  @!P3 IMAD R95, R95, R155, R12 ;  /* 0x0000009b5f5fb224 */ /* 0x000fe200078e020c */
[----:B------:R-:W-:Y:S04]  /*4a20*/  BSSY B1, `(.L_x_181) ;  /* 0x0000006000017945 */ /* 0x000fe80003800000 */
[----:B------:R0:W-:Y:S01]  /*4a30*/  @!P3 STG.E.U8 desc[UR36][R6.64+0x89], R95 ;  /* 0x0000895f0600b986 */ /* 0x0001e2000c101124 */
[----:B------:R-:W-:Y:S05]  /*4a40*/  @P5 BRA `(.L_x_182) ;  /* 0x00000000000c5947 */ /* 0x000fea0003800000 */
[----:B--2---:R-:W1:Y:S02]  /*4a50*/  LDG.E.U8 R157, desc[UR36][R8.64+0x90] ;  /* 0x00009024089d7981 */ /* 0x004e64000c1e1100 */
[----:B-1----:R-:W-:-:S05]  /*4a60*/  PRMT R3, R157, 0x8880, RZ ;  /* 0x000088809d037816 */ /* 0x002fca00000000ff */
[----:B------:R-:W-:-:S07]  /*4a70*/  IMAD R12, R3, R156, RZ ;  /* 0x0000009c030c7224 */ /* 0x000fce00078e02ff */
.L_x_182:
[----:B------:R-:W-:Y:S05]  /*4a80*/  BSYNC B1 ;  /* 0x0000000000017941 */ /* 0x000fea0003800000 */
.L_x_181:
[----:B-1----:R-:W-:Y:S01]  /*4a90*/  @!P5 IMAD R3, R96, R155, R12 ;  /* 0x0000009b6003d224 */ /* 0x002fe200078e020c */
[----:B------:R-:W-:Y:S04]  /*4aa0*/  BSSY B1, `(.L_x_183) ;  /* 0x0000006000017945 */ /* 0x000fe80003800000 */
[----:B------:R1:W-:Y:S01]  /*4ab0*/  @!P5 STG.E.U8 desc[UR36][R4.64+0x90], R3 ;  /* 0x000090030400d986 */ /* 0x0003e2000c101124 */
[----:B------:R-:W-:Y:S05]  /*4ac0*/  @P2 BRA `(.L_x_184) ;  /* 0x00000000000c2947 */ /* 0x000fea0003800000 */
[----:B--2---:R-:W1:Y:S02]  /*4ad0*/  LDG.E.U8 R157, desc[UR36][R8.64+0x91] ;  /* 0x00009124089d7981 */ /* 0x004e64000c1e1100 */
[----:B-1----:R-:W-:-:S05]  /*4ae0*/  PRMT R3, R157, 0x8880, RZ ;  /* 0x000088809d037816 */ /* 0x002fca00000000ff */
[----:B------:R-:W-:-:S07]  /*4af0*/  IMAD R12, R3, R156, RZ ;  /* 0x0000009c030c7224 */ /* 0x000fce00078e02ff */
.L_x_184:
[----:B------:R-:W-:Y:S05]  /*4b00*/  BSYNC B1 ;  /* 0x0000000000017941 */ /* 0x000fea0003800000 */
.L_x_183:
        /* <DEDUP_REMOVED lines=11> */
.L_x_186:
[----:B------:R-:W-:Y:S05]  /*4bc0*/  BSYNC B1 ;  /* 0x0000000000017941 */ /* 0x000fea0003800000 */
.L_x_185:
[----:B-1----:R-:W-:Y:S01]  /*4bd0*/  @!P4 IMAD R3, R98, R155, R12 ;  /* 0x0000009b6203c224 */ /* 0x002fe200078e020c */
[----:B------:R-:W-:Y:S04]  /*4be0*/  BSSY B1, `(.L_x_187) ;  /* 0x0000006000017945 */ /* 0x000fe80003800000 */
[----:B------:R1:W-:Y:S01]  /*4bf0*/  @!P4 STG.E.U8 desc[UR36][R6.64+0x90], R3 ;  /* 0x000090030600c986 */ /* 0x0003e2000c101124 */
[----:B------:R-:W-:Y:S05]  /*4c00*/  @P3 BRA `(.L_x_188) ;  /* 0x00000000000c3947 */ /* 0x000fea0003800000 */
[----:B--2---:R-:W1:Y:S02]  /*4c10*/  LDG.E.U8 R157, desc[UR36][R10.64+0x91] ;  /* 0x000091240a9d7981 */ /* 0x004e64000c1e1100 */
[----:B-1----:R-:W-:-:S05]  /*4c20*/  PRMT R3, R157, 0x8880, RZ ;  /* 0x000088809d037816 */ /* 0x002fca00000000ff */
[----:B------:R-:W-:-:S07]  /*4c30*/  IMAD R12, R3, R156, RZ ;  /* 0x0000009c030c7224 */ /* 0x000fce00078e02ff */
.L_x_188:
[----:B------:R-:W-:Y:S05]  /*4c40*/  BSYNC B1 ;  /* 0x0000000000017941 */ /* 0x000fea0003800000 */
.L_x_187:
[----:B------:R-:W-:Y:S01]  /*4c50*/  @!P3 IMAD R99, R99, R155, R12 ;  /* 0x0000009b6363b224 */ /* 0x000fe200078e020c */
[----:B------:R-:W-:Y:S04]  /*4c60*/  BSSY B1, `(.L_x_189) ;  /* 0x0000006000017945 */ /* 0x000fe80003800000 */
[----:B------:R0:W-:Y:S01]  /*4c70*/  @!P3 STG.E.U8 desc[UR36][R6.64+0x91], R99 ;  /* 0x000091630600b986 */ /* 0x0001e2000c101124 */
[----:B------:R-:W-:Y:S05]  /*4c80*/  @P5 BRA `(.L_x_190) ;  /* 0x00000000000c5947 */ /* 0x000fea0003800000 */
[----:B--2---:R-:W1:Y:S02]  /*4c90*/  LDG.E.U8 R157, desc[UR36][R8.64+0x98] ;  /* 0x00009824089d7981 */ /* 0x004e64000c1e1100 */
[----:B-1----:R-:W-:-:S05]  /*4ca0*/  PRMT R3, R157, 0x8880, RZ ;  /* 0x000088809d037816 */ /* 0x002fca00000000ff */
[----:B------:R-:W-:-:S07]  /*4cb0*/  IMAD R12, R3, R156, RZ ;  /* 0x0000009c030c7224 */ /* 0x000fce00078e02ff */
.L_x_190:
[----:B------:R-:W-:Y:S05]  /*4cc0*/  BSYNC B1 ;  /* 0x0000000000017941 */ /* 0x000fea0003800000 */
.L_x_189:
[----:B-1----:R-:W-:Y:S01]  /*4cd0*/  @!P5 IMAD R3, R100, R155, R12 ;  /* 0x0000009b6403d224 */ /* 0x002fe200078e020c */
[----:B------:R-:W-:Y:S04]  /*4ce0*/  BSSY B1, `(.L_x_191) ;  /* 0x0000006000017945 */ /* 0x000fe80003800000 */
[----:B------:R1:W-:Y:S01]  /*4cf0*/  @!P5 STG.E.U8 desc[UR36][R4.64+0x98], R3 ;  /* 0x000098030400d986 */ /* 0x0003e2000c101124 */
[----:B------:R-:W-:Y:S05]  /*4d00*/  @P2 BRA `(.L_x_192) ;  /* 0x00000000000c2947 */ /* 0x000fea0003800000 */
[----:B--2---:R-:W1:Y:S02]  /*4d10*/  LDG.E.U8 R157, desc[UR36][R8.64+0x99] ;  /* 0x00009924089d7981 */ /* 0x004e64000c1e1100 */
[----:B-1----:R-:W-:-:S05]  /*4d20*/  PRMT R3, R157, 0x8880, RZ ;  /* 0x000088809d037816 */ /* 0x002fca00000000ff */
[----:B------:R-:W-:-:S07]  /*4d30*/  IMAD R12, R3, R156, RZ ;  /* 0x0000009c030c7224 */ /* 0x000fce00078e02ff */
.L_x_192:
[----:B------:R-:W-:Y:S05]  /*4d40*/  BSYNC B1 ;  /* 0x0000000000017941 */ /* 0x000fea0003800000 */
.L_x_191:
        /* <DEDUP_REMOVED lines=11> */
.L_x_194:
[----:B------:R-:W-:Y:S05]  /*4e00*/  BSYNC B1 ;  /* 0x0000000000017941 */ /* 0x000fea0003800000 */
.L_x_193:
[----:B-1----:R-:W-:Y:S01]  /*4e10*/  @!P4 IMAD R3, R102, R155, R12 ;  /* 0x0000009b6603c224 */ /* 0x002fe200078e020c */
[----:B------:R-:W-:Y:S04]  /*4e20*/  BSSY B1, `(.L_x_195) ;  /* 0x0000006000017945 */ /* 0x000fe80003800000 */
[----:B------:R1:W-:Y:S01]  /*4e30*/  @!P4 STG.E.U8 desc[UR36][R6.64+0x98], R3 ;  /* 0x000098030600c986 */ /* 0x0003e2000c101124 */
[----:B------:R-:W-:Y:S05]  /*4e40*/  @P3 BRA `(.L_x_196) ;  /* 0x00000000000c3947 */ /* 0x000fea0003800000 */
[----:B--2---:R-:W1:Y:S02]  /*4e50*/  LDG.E.U8 R157, desc[UR36][R10.64+0x99] ;  /* 0x000099240a9d7981 */ /* 0x004e64000c1e1100 */
[----:B-1----:R-:W-:-:S05]  /*4e60*/  PRMT R3, R157, 0x8880, RZ ;  /* 0x000088809d037816 */ /* 0x002fca00000000ff */
[----:B------:R-:W-:-:S07]  /*4e70*/  IMAD R12, R3, R156, RZ ;  /* 0x0000009c030c7224 */ /* 0x000fce00078e02ff */
.L_x_196:
[----:B------:R-:W-:Y:S05]  /*4e80*/  BSYNC B1 ;  /* 0x0000000000017941 */ /* 0x000fea0003800000 */
.L_x_195:
[----:B------:R-:W-:Y:S01]  /*4e90*/  @!P3 IMAD R103, R103, R155, R12 ;  /* 0x0000009b6767b224 */ /* 0x000fe200078e020c */
[----:B------:R-:W-:Y:S04]  /*4ea0*/  BSSY B1, `(.L_x_197) ;  /* 0x0000006000017945 */ /* 0x000fe80003800000 */
[----:B------:R0:W-:Y:S01]  /*4eb0*/  @!P3 STG.E.U8 desc[UR36][R6.64+0x99], R103 ;  /* 0x000099670600b986 */ /* 0x0001e2000c101124 */
[----:B------:R-:W-:Y:S05]  /*4ec0*/  @P5 BRA `(.L_x_198) ;  /* 0x00000000000c5947 */ /* 0x000fea0003800000 */
[----:B--2---:R-:W1:Y:S02]  /*4ed0*/  LDG.E.U8 R157, desc[UR36][R8.64+0xa0] ;  /* 0x0000a024089d7981 */ /* 0x004e64000c1e1100 */
[----:B-1----:R-:W-:-:S05]  /*4ee0*/  PRMT R3, R157, 0x8880, RZ ;  /* 0x000088809d037816 */ /* 0x002fca00000000ff */
[----:B------:R-:W-:-:S07]  /*4ef0*/  IMAD R12, R3, R156, RZ ;  /* 0x0000009c030c7224 */ /* 0x000fce00078e02ff */
.L_x_198:
[----:B------:R-:W-:Y:S05]  /*4f00*/  BSYNC B1 ;  /* 0x0000000000017941 */ /* 0x000fea0003800000 */
.L_x_197:
[----:B-1----:R-:W-:Y:S01]  /*4f10*/  @!P5 IMAD R3, R104, R155, R12 ;  /* 0x0000009b6803d224 */ /* 0x002fe200078e020c */
[----:B------:R-:W-:Y:S04]  /*4f20*/  BSSY B1, `(.L_x_199) ;  /* 0x0000006000017945 */ /* 0x000fe80003800000 */
[----:B------:R1:W-:Y:S01]  /*4f30*/  @!P5 STG.E.U8 desc[UR36][R4.64+0xa0], R3 ;  /* 0x0000a0030400d986 */ /* 0x0003e2000c101124 */
[----:B------:R-:W-:Y:S05]  /*4f40*/  @P2 BRA `(.L_x_200) ;  /* 0x00000000000c2947 */ /* 0x000fea0003800000 */
[----:B--2---:R-:W1:Y:S02]  /*4f50*/  LDG.E.U8 R157, desc[UR36][R8.64+0xa1] ;  /* 0x0000a124089d7981 */ /* 0x004e64000c1e1100 */
[----:B-1----:R-:W-:-:S05]  /*4f60*/  PRMT R3, R157, 0x8880, RZ ;  /* 0x000088809d037816 */ /* 0x002fca00000000ff */
[----:B------:R-:W-:-:S07]  /*4f70*/  IMAD R12, R3, R156, RZ ;  /* 0x0000009c030c7224 */ /* 0x000fce00078e02ff */
.L_x_200:
[----:B------:R-:W-:Y:S05]  /*4f80*/  BSYNC B1 ;  /* 0x0000000000017941 */ /* 0x000fea0003800000 */
.L_x_199:
        /* <DEDUP_REMOVED lines=11> */
.L_x_202:
[----:B------:R-:W-:Y:S05]  /*5040*/  BSYNC B1 ;  /* 0x0000000000017941 */ /* 0x000fea0003800000 */
.L_x_201:
[----:B-1----:R-:W-:Y:S01]  /*5050*/  @!P4 IMAD R3, R106, R155, R12 ;  /* 0x0000009b6a03c224 */ /* 0x002fe200078e020c */
[----:B------:R-:W-:Y:S04]  /*5060*/  BSSY B1, `(.L_x_203) ;  /* 0x0000006000017945 */ /* 0x000fe80003800000 */
[----:B------:R1:W-:Y:S01]  /*5070*/  @!P4 STG.E.U8 desc[UR36][R6.64+0xa0], R3 ;  /* 0x0000a0030600c986 */ /* 0x0003e2000c101124 */
[----:B------:R-:W-:Y:S05]  /*5080*/  @P3 BRA `(.L_x_204) ;  /* 0x00000000000c3947 */ /* 0x000fea0003800000 */
[----:B--2---:R-:W1:Y:S02]  /*5090*/  LDG.E.U8 R157, desc[UR36][R10.64+0xa1] ;  /* 0x0000a1240a9d7981 */ /* 0x004e64000c1e1100 */
[----:B-1----:R-:W-:-:S05]  /*50a0*/  PRMT R3, R157, 0x8880, RZ ;  /* 0x000088809d037816 */ /* 0x002fca00000000ff */
[----:B------:R-:W-:-:S07]  /*50b0*/  IMAD R12, R3, R156, RZ ;  /* 0x0000009c030c7224 */ /* 0x000fce00078e02ff */
.L_x_204:
[----:B------:R-:W-:Y:S05]  /*50c0*/  BSYNC B1 ;  /* 0x0000000000017941 */ /* 0x000fea0003800000 */
.L_x_203:
[----:B------:R-:W-:Y:S01]  /*50d0*/  @!P3 IMAD R107, R107, R155, R12 ;  /* 0x0000009b6b6bb224 */ /* 0x000fe200078e020c */
[----:B------:R-:W-:Y:S04]  /*50e0*/  BSSY B1, `(.L_x_205) ;  /* 0x0000006000017945 */ /* 0x000fe80003800000 */
[----:B------:R0:W-:Y:S01]  /*50f0*/  @!P3 STG.E.U8 desc[UR36][R6.64+0xa1], R107 ;  /* 0x0000a16b0600b986 */ /* 0x0001e2000c101124 */
[----:B------:R-:W-:Y:S05]  /*5100*/  @P5 BRA `(.L_x_206) ;  /* 0x00000000000c5947 */ /* 0x000fea0003800000 */
[----:B--2---:R-:W1:Y:S02]  /*5110*/  LDG.E.U8 R157, desc[UR36][R8.64+0xa8] ;  /* 0x0000a824089d7981 */ /* 0x004e64000c1e1100 */
[----:B-1----:R-:W-:-:S05]  /*5120*/  PRMT R3, R157, 0x8880, RZ ;  /* 0x000088809d037816 */ /* 0x002fca00000000ff */
[----:B------:R-:W-:-:S07]  /*5130*/  IMAD R12, R3, R156, RZ ;  /* 0x0000009c030c7224 */ /* 0x000fce00078e02ff */
.L_x_206:
[----:B------:R-:W-:Y:S05]  /*5140*/  BSYNC B1 ;  /* 0x0000000000017941 */ /* 0x000fea0003800000 */
.L_x_205:
[----:B-1----:R-:W-:Y:S01]  /*5150*/  @!P5 IMAD R3, R108, R155, R12 ;  /* 0x0000009b6c03d224 */ /* 0x002fe200078e020c */
[----:B------:R-:W-:Y:S04]  /*5160*/  BSSY B1, `(.L_x_207) ;  /* 0x0000006000017945 */ /* 0x000fe80003800000 */
[----:B------:R1:W-:Y:S01]  /*5170*/  @!P5 STG.E.U8 desc[UR36][R4.64+0xa8], R3 ;  /* 0x0000a8030400d986 */ /* 0x0003e2000c101124 */
[----:B------:R-:W-:Y:S05]  /*5180*/  @P2 BRA `(.L_x_208) ;  /* 0x00000000000c2947 */ /* 0x000fea0003800000 */
[----:B--2---:R-:W1:Y:S02]  /*5190*/  LDG.E.U8 R157, desc[UR36][R8.64+0xa9] ;  /* 0x0000a924089d7981 */ /* 0x004e64000c1e1100 */
[----:B-1----:R-:W-:-:S05]  /*51a0*/  PRMT R3, R157, 0x8880, RZ ;  /* 0x000088809d037816 */ /* 0x002fca00000000ff */
[----:B------:R-:W-:-:S07]  /*51b0*/  IMAD R12, R3, R156, RZ ;  /* 0x0000009c030c7224 */ /* 0x000fce00078e02ff */
.L_x_208:
[----:B------:R-:W-:Y:S05]  /*51c0*/  BSYNC B1 ;  /* 0x0000000000017941 */ /* 0x000fea0003800000 */
.L_x_207:
        /* <DEDUP_REMOVED lines=11> */
.L_x_210:
[----:B------:R-:W-:Y:S05]  /*5280*/  BSYNC B1 ;  /* 0x0000000000017941 */ /* 0x000fea0003800000 */
.L_x_209:
[----:B-1----:R-:W-:Y:S01]  /*5290*/  @!P4 IMAD R3, R110, R155, R12 ;  /* 0x0000009b6e03c224 */ /* 0x002fe200078e020c */
[----:B------:R-:W-:Y:S04]  /*52a0*/  BSSY B1, `(.L_x_211) ;  /* 0x0000006000017945 */ /* 0x000fe80003800000 */
[----:B------:R1:W-:Y:S01]  /*52b0*/  @!P4 STG.E.U8 desc[UR36][R6.64+0xa8], R3 ;  /* 0x0000a8030600c986 */ /* 0x0003e2000c101124 */
[----:B------:R-:W-:Y:S05]  /*52c0*/  @P3 BRA `(.L_x_212) ;  /* 0x00000000000c3947 */ /* 0x000fea0003800000 */
[----:B--2---:R-:W1:Y:S02]  /*52d0*/  LDG.E.U8 R157, desc[UR36][R10.64+0xa9] ;  /* 0x0000a9240a9d7981 */ /* 0x004e64000c1e1100 */
[----:B-1----:R-:W-:-:S05]  /*52e0*/  PRMT R3, R157, 0x8880, RZ ;  /* 0x000088809d037816 */ /* 0x002fca00000000ff */
[----:B------:R-:W-:-:S07]  /*52f0*/  IMAD R12, R3, R156, RZ ;  /* 0x0000009c030c7224 */ /* 0x000fce00078e02ff */
.L_x_212:
[----:B------:R-:W-:Y:S05]  /*5300*/  BSYNC B1 ;  /* 0x0000000000017941 */ /* 0x000fea0003800000 */
.L_x_211:
[----:B------:R-:W-:Y:S01]  /*5310*/  @!P3 IMAD R111, R111, R155, R12 ;  /* 0x0000009b6f6fb224 */ /* 0x000fe200078e020c */
[----:B------:R-:W-:Y:S04]  /*5320*/  BSSY B1, `(.L_x_213) ;  /* 0x0000006000017945 */ /* 0x000fe80003800000 */
[----:B------:R0:W-:Y:S01]  /*5330*/  @!P3 STG.E.U8 desc[UR36][R6.64+0xa9], R111 ;  /* 0x0000a96f0600b986 */ /* 0x0001e2000c101124 */
[----:B------:R-:W-:Y:S05]  /*5340*/  @P5 BRA `(.L_x_214) ;  /* 0x00000000000c5947 */ /* 0x000fea0003800000 */
[----:B--2---:R-:W1:Y:S02]  /*5350*/  LDG.E.U8 R157, desc[UR36][R8.64+0xb0] ;  /* 0x0000b024089d7981 */ /* 0x004e64000c1e1100 */
[----:B-1----:R-:W-:-:S05]  /*5360*/  PRMT R3, R157, 0x8880, RZ ;  /* 0x000088809d037816 */ /* 0x002fca00000000ff */
[----:B------:R-:W-:-:S07]  /*5370*/  IMAD R12, R3, R156, RZ ;  /* 0x0000009c030c7224 */ /* 0x000fce00078e02ff */
.L_x_214:
[----:B------:R-:W-:Y:S05]  /*5380*/  BSYNC B1 ;  /* 0x0000000000017941 */ /* 0x000fea0003800000 */
.L_x_213:
[----:B-1----:R-:W-:Y:S01]  /*5390*/  @!P5 IMAD R3, R112, R155, R12 ;  /* 0x0000009b7003d224 */ /* 0x002fe200078e020c */
[----:B------:R-:W-:Y:S04]  /*53a0*/  BSSY B1, `(.L_x_215) ;  /* 0x0000006000017945 */ /* 0x000fe80003800000 */
[----:B------:R1:W-:Y:S01]  /*53b0*/  @!P5 STG.E.U8 desc[UR36][R4.64+0xb0], R3 ;  /* 0x0000b0030400d986 */ /* 0x0003e2000c101124 */
[----:B------:R-:W-:Y:S05]  /*53c0*/  @P2 BRA `(.L_x_216) ;  /* 0x00000000000c2947 */ /* 0x000fea0003800000 */
[----:B--2---:R-:W1:Y:S02]  /*53d0*/  LDG.E.U8 R157, desc[UR36][R8.64+0xb1] ;  /* 0x0000b124089d7981 */ /* 0x004e64000c1e1100 */
[----:B-1----:R-:W-:-:S05]  /*53e0*/  PRMT R3, R157, 0x8880, RZ ;  /* 0x000088809d037816 */ /* 0x002fca00000000ff */
[----:B------:R-:W-:-:S07]  /*53f0*/  IMAD R12, R3, R156, RZ ;  /* 0x0000009c030c7224 */ /* 0x000fce00078e02ff */
.L_x_216:
[----:B------:R-:W-:Y:S05]  /*5400*/  BSYNC B1 ;  /* 0x0000000000017941 */ /* 0x000fea0003800000 */
.L_x_215:
        /* <DEDUP_REMOVED lines=11> */
.L_x_218:
[----:B------:R-:W-:Y:S05]  /*54c0*/  BSYNC B1 ;  /* 0x0000000000017941 */ /* 0x000fea0003800000 */
.L_x_217:
[----:B-1----:R-:W-:Y:S01]  /*54d0*/  @!P4 IMAD R3, R114, R155, R12 ;  /* 0x0000009b7203c224 */ /* 0x002fe200078e020c */
[----:B------:R-:W-:Y:S04]  /*54e0*/  BSSY B1, `(.L_x_219) ;  /* 0x0000006000017945 */ /* 0x000fe80003800000 */
[----:B------:R1:W-:Y:S01]  /*54f0*/  @!P4 STG.E.U8 desc[UR36][R6.64+0xb0], R3 ;  /* 0x0000b0030600c986 */ /* 0x0003e2000c101124 */
[----:B------:R-:W-:Y:S05]  /*5500*/  @P3 BRA `(.L_x_220) ;  /* 0x00000000000c3947 */ /* 0x000fea0003800000 */
[----:B--2---:R-:W1:Y:S02]  /*5510*/  LDG.E.U8 R157, desc[UR36][R10.64+0xb1] ;  /* 0x0000b1240a9d7981 */ /* 0x004e64000c1e1100 */
[----:B-1----:R-:W-:-:S05]  /*5520*/  PRMT R3, R157, 0x8880, RZ ;  /* 0x000088809d037816 */ /* 0x002fca00000000ff */
[----:B------:R-:W-:-:S07]  /*5530*/  IMAD R12, R3, R156, RZ ;  /* 0x0000009c030c7224 */ /* 0x000fce00078e02ff */
.L_x_220:
[----:B------:R-:W-:Y:S05]  /*5540*/  BSYNC B1 ;  /* 0x0000000000017941 */ /* 0x000fea0003800000 */
.L_x_219:
[----:B------:R-:W-:Y:S01]  /*5550*/  @!P3 IMAD R115, R115, R155, R12 ;  /* 0x0000009b7373b224 */ /* 0x000fe200078e020c */
[----:B------:R-:W-:Y:S04]  /*5560*/  BSSY B1, `(.L_x_221) ;  /* 0x0000006000017945 */ /* 0x000fe80003800000 */
[----:B------:R0:W-:Y:S01]  /*5570*/  @!P3 STG.E.U8 desc[UR36][R6.64+0xb1], R115 ;  /* 0x0000b1730600b986 */ /* 0x0001e2000c101124 */
[----:B------:R-:W-:Y:S05]  /*5580*/  @P5 BRA `(.L_x_222) ;  /* 0x00000000000c5947 */ /* 0x000fea0003800000 */
[----:B--2---:R-:W1:Y:S02]  /*5590*/  LDG.E.U8 R157, desc[UR36][R8.64+0xb8] ;  /* 0x0000b824089d7981 */ /* 0x004e64000c1e1100 */
[----:B-1----:R-:W-:-:S05]  /*55a0*/  PRMT R3, R157, 0x8880, RZ ;  /* 0x000088809d037816 */ /* 0x002fca00000000ff */
[----:B------:R-:W-:-:S07]  /*55b0*/  IMAD R12, R3, R156, RZ ;  /* 0x0000009c030c7224 */ /* 0x000fce00078e02ff */
.L_x_222:
[----:B------:R-:W-:Y:S05]  /*55c0*/  BSYNC B1 ;  /* 0x0000000000017941 */ /* 0x000fea0003800000 */
.L_x_221:
[----:B-1----:R-:W-:Y:S01]  /*55d0*/  @!P5 IMAD R3, R116, R155, R12 ;  /* 0x0000009b7403d224 */ /* 0x002fe200078e020c */
[----:B------:R-:W-:Y:S04]  /*55e0*/  BSSY B1, `(.L_x_223) ;  /* 0x0000006000017945 */ /* 0x000fe80003800000 */
[----:B------:R1:W-:Y:S01]  /*55f0*/  @!P5 STG.E.U8 desc[UR36][R4.64+0xb8], R3 ;  /* 0x0000b8030400d986 */ /* 0x0003e2000c101124 */
[----:B------:R-:W-:Y:S05]  /*5600*/  @P2 BRA `(.L_x_224) ;  /* 0x00000000000c2947 */ /* 0x000fea0003800000 */
[----:B--2---:R-:W1:Y:S02]  /*5610*/  LDG.E.U8 R157, desc[UR36][R8.64+0xb9] ;  /* 0x0000b924089d7981 */ /* 0x004e64000c1e1100 */
[----:B-1----:R-:W-:-:S05]  /*5620*/  PRMT R3, R157, 0x8880, RZ ;  /* 0x000088809d037816 */ /* 0x002fca00000000ff */
[----:B------:R-:W-:-:S07]  /*5630*/  IMAD R12, R3, R156, RZ ;  /* 0x0000009c030c7224 */ /* 0x000fce00078e02ff */
.L_x_224:
[----:B------:R-:W-:Y:S05]  /*5640*/  BSYNC B1 ;  /* 0x0000000000017941 */ /* 0x000fea0003800000 */
.L_x_223:
        /* <DEDUP_REMOVED lines=11> */
.L_x_226:
[----:B------:R-:W-:Y:S05]  /*5700*/  BSYNC B1 ;  /* 0x0000000000017941 */ /* 0x000fea0003800000 */
.L_x_225:
[----:B-1----:R-:W-:Y:S01]  /*5710*/  @!P4 IMAD R3, R118, R155, R12 ;  /* 0x0000009b7603c224 */ /* 0x002fe200078e020c */
[----:B------:R-:W-:Y:S04]  /*5720*/  BSSY B1, `(.L_x_227) ;  /* 0x0000006000017945 */ /* 0x000fe80003800000 */
[----:B------:R1:W-:Y:S01]  /*5730*/  @!P4 STG.E.U8 desc[UR36][R6.64+0xb8], R3 ;  /* 0x0000b8030600c986 */ /* 0x0003e2000c101124 */
[----:B------:R-:W-:Y:S05]  /*5740*/  @P3 BRA `(.L_x_228) ;  /* 0x00000000000c3947 */ /* 0x000fea0003800000 */
[----:B--2---:R-:W1:Y:S02]  /*5750*/  LDG.E.U8 R157, desc[UR36][R10.64+0xb9] ;  /* 0x0000b9240a9d7981 */ /* 0x004e64000c1e1100 */
[----:B-1----:R-:W-:-:S05]  /*5760*/  PRMT R3, R157, 0x8880, RZ ;  /* 0x000088809d037816 */ /* 0x002fca00000000ff */
[----:B------:R-:W-:-:S07]  /*5770*/  IMAD R12, R3, R156, RZ ;  /* 0x0000009c030c7224 */ /* 0x000fce00078e02ff */
.L_x_228:
[----:B------:R-:W-:Y:S05]  /*5780*/  BSYNC B1 ;  /* 0x0000000000017941 */ /* 0x000fea0003800000 */
.L_x_227:
[----:B------:R-:W-:Y:S01]  /*5790*/  @!P3 IMAD R119, R119, R155, R12 ;  /* 0x0000009b7777b224 */ /* 0x000fe200078e020c */
[----:B------:R-:W-:Y:S04]  /*57a0*/  BSSY B1, `(.L_x_229) ;  /* 0x0000006000017945 */ /* 0x000fe80003800000 */
[----:B------:R0:W-:Y:S01]  /*57b0*/  @!P3 STG.E.U8 desc[UR36][R6.64+0xb9], R119 ;  /* 0x0000b9770600b986 */ /* 0x0001e2000c101124 */
[----:B------:R-:W-:Y:S05]  /*57c0*/  @P5 BRA `(.L_x_230) ;  /* 0x00000000000c5947 */ /* 0x000fea0003800000 */
[----:B--2---:R-:W1:Y:S02]  /*57d0*/  LDG.E.U8 R157, desc[UR36][R8.64+0xc0] ;  /* 0x0000c024089d7981 */ /* 0x004e64000c1e1100 */
[----:B-1----:R-:W-:-:S05]  /*57e0*/  PRMT R3, R157, 0x8880, RZ ;  /* 0x000088809d037816 */ /* 0x002fca00000000ff */
[----:B------:R-:W-:-:S07]  /*57f0*/  IMAD R12, R3, R156, RZ ;  /* 0x0000009c030c7224 */ /* 0x000fce00078e02ff */
.L_x_230:
[----:B------:R-:W-:Y:S05]  /*5800*/  BSYNC B1 ;  /* 0x0000000000017941 */ /* 0x000fea0003800000 */
.L_x_229:
[----:B-1----:R-:W-:Y:S01]  /*5810*/  @!P5 IMAD R3, R120, R155, R12 ;  /* 0x0000009b7803d224 */ /* 0x002fe200078e020c */
[----:B------:R-:W-:Y:S04]  /*5820*/  BSSY B1, `(.L_x_231) ;  /* 0x0000006000017945 */ /* 0x000fe80003800000 */
[----:B------:R1:W-:Y:S01]  /*5830*/  @!P5 STG.E.U8 desc[UR36][R4.64+0xc0], R3 ;  /* 0x0000c0030400d986 */ /* 0x0003e2000c101124 */
[----:B------:R-:W-:Y:S05]  /*5840*/  @P2 BRA `(.L_x_232) ;  /* 0x00000000000c2947 */ /* 0x000fea0003800000 */
[----:B--2---:R-:W1:Y:S02]  /*5850*/  LDG.E.U8 R157, desc[UR36][R8.64+0xc1] ;  /* 0x0000c124089d7981 */ /* 0x004e64000c1e1100 */
[----:B-1----:R-:W-:-:S05]  /*5860*/  PRMT R3, R157, 0x8880, RZ ;  /* 0x000088809d037816 */ /* 0x002fca00000000ff */
[----:B------:R-:W-:-:S07]  /*5870*/  IMAD R12, R3, R156, RZ ;  /* 0x0000009c030c7224 */ /* 0x000fce00078e02ff */
.L_x_232:
[----:B------:R-:W-:Y:S05]  /*5880*/  BSYNC B1 ;  /* 0x0000000000017941 */ /* 0x000fea0003800000 */
.L_x_231:
        /* <DEDUP_REMOVED lines=11> */
.L_x_234:
[----:B------:R-:W-:Y:S05]  /*5940*/  BSYNC B1 ;  /* 0x0000000000017941 */ /* 0x000fea0003800000 */
.L_x_233:
[----:B-1----:R-:W-:Y:S01]  /*5950*/  @!P4 IMAD R3, R122, R155, R12 ;  /* 0x0000009b7a03c224 */ /* 0x002fe200078e020c */
[----:B------:R-:W-:Y:S04]  /*5960*/  BSSY B1, `(.L_x_235) ;  /* 0x0000006000017945 */ /* 0x000fe80003800000 */
[----:B------:R1:W-:Y:S01]  /*5970*/  @!P4 STG.E.U8 desc[UR36][R6.64+0xc0], R3 ;  /* 0x0000c0030600c986 */ /* 0x0003e2000c101124 */
[----:B------:R-:W-:Y:S05]  /*5980*/  @P3 BRA `(.L_x_236) ;  /* 0x00000000000c3947 */ /* 0x000fea0003800000 */
[----:B--2---:R-:W1:Y:S02]  /*5990*/  LDG.E.U8 R157, desc[UR36][R10.64+0xc1] ;  /* 0x0000c1240a9d7981 */ /* 0x004e64000c1e1100 */
[----:B-1----:R-:W-:-:S05]  /*59a0*/  PRMT R3, R157, 0x8880, RZ ;  /* 0x000088809d037816 */ /* 0x002fca00000000ff */
[----:B------:R-:W-:-:S07]  /*59b0*/  IMAD R12, R3, R156, RZ ;  /* 0x0000009c030c7224 */ /* 0x000fce00078e02ff */
.L_x_236:
[----:B------:R-:W-:Y:S05]  /*59c0*/  BSYNC B1 ;  /* 0x0000000000017941 */ /* 0x000fea0003800000 */
.L_x_235:
[----:B------:R-:W-:Y:S01]  /*59d0*/  @!P3 IMAD R123, R123, R155, R12 ;  /* 0x0000009b7b7bb224 */ /* 0x000fe200078e020c */
[----:B------:R-:W-:Y:S04]  /*59e0*/  BSSY B1, `(.L_x_237) ;  /* 0x0000006000017945 */ /* 0x000fe80003800000 */
[----:B------:R0:W-:Y:S01]  /*59f0*/  @!P3 STG.E.U8 desc[UR36][R6.64+0xc1], R123 ;  /* 0x0000c17b0600b986 */ /* 0x0001e2000c101124 */
[----:B------:R-:W-:Y:S05]  /*5a00*/  @P5 BRA `(.L_x_238) ;  /* 0x00000000000c5947 */ /* 0x000fea0003800000 */
[----:B--2---:R-:W1:Y:S02]  /*5a10*/  LDG.E.U8 R157, desc[UR36][R8.64+0xc8] ;  /* 0x0000c824089d7981 */ /* 0x004e64000c1e1100 */
[----:B-1----:R-:W-:-:S05]  /*5a20*/  PRMT R3, R157, 0x8880, RZ ;  /* 0x000088809d037816 */ /* 0x002fca00000000ff */
[----:B------:R-:W-:-:S07]  /*5a30*/  IMAD R12, R3, R156, RZ ;  /* 0x0000009c030c7224 */ /* 0x000fce00078e02ff */
.L_x_238:
[----:B------:R-:W-:Y:S05]  /*5a40*/  BSYNC B1 ;  /* 0x0000000000017941 */ /* 0x000fea0003800000 */
.L_x_237:
[----:B-1----:R-:W-:Y:S01]  /*5a50*/  @!P5 IMAD R3, R124, R155, R12 ;  /* 0x0000009b7c03d224 */ /* 0x002fe200078e020c */
[----:B------:R-:W-:Y:S04]  /*5a60*/  BSSY B1, `(.L_x_239) ;  /* 0x0000006000017945 */ /* 0x000fe80003800000 */
[----:B------:R1:W-:Y:S01]  /*5a70*/  @!P5 STG.E.U8 desc[UR36][R4.64+0xc8], R3 ;  /* 0x0000c8030400d986 */ /* 0x0003e2000c101124 */
[----:B------:R-:W-:Y:S05]  /*5a80*/  @P2 BRA `(.L_x_240) ;  /* 0x00000000000c2947 */ /* 0x000fea0003800000 */
[----:B--2---:R-:W1:Y:S02]  /*5a90*/  LDG.E.U8 R157, desc[UR36][R8.64+0xc9] ;  /* 0x0000c924089d7981 */ /* 0x004e64000c1e1100 */
[----:B-1----:R-:W-:-:S05]  /*5aa0*/  PRMT R3, R157, 0x8880, RZ ;  /* 0x000088809d037816 */ /* 0x002fca00000000ff */
[----:B------:R-:W-:-:S07]  /*5ab0*/  IMAD R12, R3, R156, RZ ;  /* 0x0000009c030c7224 */ /* 0x000fce00078e02ff */
.L_x_240:
[----:B------:R-:W-:Y:S05]  /*5ac0*/  BSYNC B1 ;  /* 0x0000000000017941 */ /* 0x000fea0003800000 */
.L_x_239:
        /* <DEDUP_REMOVED lines=11> */
.L_x_242:
[----:B------:R-:W-:Y:S05]  /*5b80*/  BSYNC B1 ;  /* 0x0000000000017941 */ /* 0x000fea0003800000 */
.L_x_241:
[----:B-1----:R-:W-:Y:S01]  /*5b90*/  @!P4 IMAD R3, R126, R155, R12 ;  /* 0x0000009b7e03c224 */ /* 0x002fe200078e020c */
[----:B------:R-:W-:Y:S04]  /*5ba0*/  BSSY B1, `(.L_x_243) ;  /* 0x0000006000017945 */ /* 0x000fe80003800000 */
[----:B------:R1:W-:Y:S01]  /*5bb0*/  @!P4 STG.E.U8 desc[UR36][R6.64+0xc8], R3 ;  /* 0x0000c8030600c986 */ /* 0x0003e2000c101124 */
[----:B------:R-:W-:Y:S05]  /*5bc0*/  @P3 BRA `(.L_x_244) ;  /* 0x00000000000c3947 */ /* 0x000fea0003800000 */
[----:B--2---:R-:W1:Y:S02]  /*5bd0*/  LDG.E.U8 R157, desc[UR36][R10.64+0xc9] ;  /* 0x0000c9240a9d7981 */ /* 0x004e64000c1e1100 */
[----:B-1----:R-:W-:-:S05]  /*5be0*/  PRMT R3, R157, 0x8880, RZ ;  /* 0x000088809d037816 */ /* 0x002fca00000000ff */
[----:B------:R-:W-:-:S07]  /*5bf0*/  IMAD R12, R3, R156, RZ ;  /* 0x0000009c030c7224 */ /* 0x000fce00078e02ff */
.L_x_244:
[----:B------:R-:W-:Y:S05]  /*5c00*/  BSYNC B1 ;  /* 0x0000000000017941 */ /* 0x000fea0003800000 */
.L_x_243:
[----:B------:R-:W-:Y:S01]  /*5c10*/  @!P3 IMAD R127, R127, R155, R12 ;  /* 0x0000009b7f7fb224 */ /* 0x000fe200078e020c */
[----:B------:R-:W-:Y:S04]  /*5c20*/  BSSY B1, `(.L_x_245) ;  /* 0x0000006000017945 */ /* 0x000fe80003800000 */
[----:B------:R0:W-:Y:S01]  /*5c30*/  @!P3 STG.E.U8 desc[UR36][R6.64+0xc9], R127 ;  /* 0x0000c97f0600b986 */ /* 0x0001e2000c101124 */
[----:B------:R-:W-:Y:S05]  /*5c40*/  @P5 BRA `(.L_x_246) ;  /* 0x00000000000c5947 */ /* 0x000fea0003800000 */
[----:B--2---:R-:W1:Y:S02]  /*5c50*/  LDG.E.U8 R157, desc[UR36][R8.64+0xd0] ;  /* 0x0000d024089d7981 */ /* 0x004e64000c1e1100 */
[----:B-1----:R-:W-:-:S05]  /*5c60*/  PRMT R3, R157, 0x8880, RZ ;  /* 0x000088809d037816 */ /* 0x002fca00000000ff */
[----:B------:R-:W-:-:S07]  /*5c70*/  IMAD R12, R3, R156, RZ ;  /* 0x0000009c030c7224 */ /* 0x000fce00078e02ff */
.L_x_246:
[----:B------:R-:W-:Y:S05]  /*5c80*/  BSYNC B1 ;  /* 0x0000000000017941 */ /* 0x000fea0003800000 */
.L_x_245:
[----:B-1----:R-:W-:Y:S01]  /*5c90*/  @!P5 IMAD R3, R128, R155, R12 ;  /* 0x0000009b8003d224 */ /* 0x002fe200078e020c */
[----:B------:R-:W-:Y:S04]  /*5ca0*/  BSSY B1, `(.L_x_247) ;  /* 0x0000006000017945 */ /* 0x000fe80003800000 */
[----:B------:R1:W-:Y:S01]  /*5cb0*/  @!P5 STG.E.U8 desc[UR36][R4.64+0xd0], R3 ;  /* 0x0000d0030400d986 */ /* 0x0003e2000c101124 */
[----:B------:R-:W-:Y:S05]  /*5cc0*/  @P2 BRA `(.L_x_248) ;  /* 0x00000000000c2947 */ /* 0x000fea0003800000 */
[----:B--2---:R-:W1:Y:S02]  /*5cd0*/  LDG.E.U8 R157, desc[UR36][R8.64+0xd1] ;  /* 0x0000d124089d7981 */ /* 0x004e64000c1e1100 */
[----:B-1----:R-:W-:-:S05]  /*5ce0*/  PRMT R3, R157, 0x8880, RZ ;  /* 0x000088809d037816 */ /* 0x002fca00000000ff */
[----:B------:R-:W-:-:S07]  /*5cf0*/  IMAD R12, R3, R156, RZ ;  /* 0x0000009c030c7224 */ /* 0x000fce00078e02ff */
.L_x_248:
[----:B------:R-:W-:Y:S05]  /*5d00*/  BSYNC B1 ;  /* 0x0000000000017941 */ /* 0x000fea0003800000 */
.L_x_247:
        /* <DEDUP_REMOVED lines=11> */
.L_x_250:
[----:B------:R-:W-:Y:S05]  /*5dc0*/  BSYNC B1 ;  /* 0x0000000000017941 */ /* 0x000fea0003800000 */
.L_x_249:
[----:B-1----:R-:W-:Y:S01]  /*5dd0*/  @!P4 IMAD R3, R130, R155, R12 ;  /* 0x0000009b8203c224 */ /* 0x002fe200078e020c */
[----:B------:R-:W-:Y:S04]  /*5de0*/  BSSY B1, `(.L_x_251) ;  /* 0x0000006000017945 */ /* 0x000fe80003800000 */
[----:B------:R1:W-:Y:S01]  /*5df0*/  @!P4 STG.E.U8 desc[UR36][R6.64+0xd0], R3 ;  /* 0x0000d0030600c986 */ /* 0x0003e2000c101124 */
[----:B------:R-:W-:Y:S05]  /*5e00*/  @P3 BRA `(.L_x_252) ;  /* 0x00000000000c3947 */ /* 0x000fea0003800000 */
[----:B--2---:R-:W1:Y:S02]  /*5e10*/  LDG.E.U8 R157, desc[UR36][R10.64+0xd1] ;  /* 0x0000d1240a9d7981 */ /* 0x004e64000c1e1100 */
[----:B-1----:R-:W-:-:S05]  /*5e20*/  PRMT R3, R157, 0x8880, RZ ;  /* 0x000088809d037816 */ /* 0x002fca00000000ff */
[----:B------:R-:W-:-:S07]  /*5e30*/  IMAD R12, R3, R156, RZ ;  /* 0x0000009c030c7224 */ /* 0x000fce00078e02ff */
.L_x_252:
[----:B------:R-:W-:Y:S05]  /*5e40*/  BSYNC B1 ;  /* 0x0000000000017941 */ /* 0x000fea0003800000 */
.L_x_251:
[----:B------:R-:W-:Y:S01]  /*5e50*/  @!P3 IMAD R131, R131, R155, R12 ;  /* 0x0000009b8383b224 */ /* 0x000fe200078e020c */
[----:B------:R-:W-:Y:S04]  /*5e60*/  BSSY B1, `(.L_x_253) ;  /* 0x0000006000017945 */ /* 0x000fe80003800000 */
[----:B------:R0:W-:Y:S01]  /*5e70*/  @!P3 STG.E.U8 desc[UR36][R6.64+0xd1], R131 ;  /* 0x0000d1830600b986 */ /* 0x0001e2000c101124 */
[----:B------:R-:W-:Y:S05]  /*5e80*/  @P5 BRA `(.L_x_254) ;  /* 0x00000000000c5947 */ /* 0x000fea0003800000 */
[----:B--2---:R-:W1:Y:S02]  /*5e90*/  LDG.E.U8 R157, desc[UR36][R8.64+0xd8] ;  /* 0x0000d824089d7981 */ /* 0x004e64000c1e1100 */
[----:B-1----:R-:W-:-:S05]  /*5ea0*/  PRMT R3, R157, 0x8880, RZ ;  /* 0x000088809d037816 */ /* 0x002fca00000000ff */
[----:B------:R-:W-:-:S07]  /*5eb0*/  IMAD R12, R3, R156, RZ ;  /* 0x0000009c030c7224 */ /* 0x000fce00078e02ff */
.L_x_254:
[----:B------:R-:W-:Y:S05]  /*5ec0*/  BSYNC B1 ;  /* 0x0000000000017941 */ /* 0x000fea0003800000 */
.L_x_253:
[----:B-1----:R-:W-:Y:S01]  /*5ed0*/  @!P5 IMAD R3, R132, R155, R12 ;  /* 0x0000009b8403d224 */ /* 0x002fe200078e020c */
[----:B------:R-:W-:Y:S04]  /*5ee0*/  BSSY B1, `(.L_x_255) ;  /* 0x0000006000017945 */ /* 0x000fe80003800000 */
[----:B------:R1:W-:Y:S01]  /*5ef0*/  @!P5 STG.E.U8 desc[UR36][R4.64+0xd8], R3 ;  /* 0x0000d8030400d986 */ /* 0x0003e2000c101124 */
[----:B------:R-:W-:Y:S05]  /*5f00*/  @P2 BRA `(.L_x_256) ;  /* 0x00000000000c2947 */ /* 0x000fea0003800000 */
[----:B--2---:R-:W1:Y:S02]  /*5f10*/  LDG.E.U8 R157, desc[UR36][R8.64+0xd9] ;  /* 0x0000d924089d7981 */ /* 0x004e64000c1e1100 */
[----:B-1----:R-:W-:-:S05]  /*5f20*/  PRMT R3, R157, 0x8880, RZ ;  /* 0x000088809d037816 */ /* 0x002fca00000000ff */
[----:B------:R-:W-:-:S07]  /*5f30*/  IMAD R12, R3, R156, RZ ;  /* 0x0000009c030c7224 */ /* 0x000fce00078e02ff */
.L_x_256:
[----:B------:R-:W-:Y:S05]  /*5f40*/  BSYNC B1 ;  /* 0x0000000000017941 */ /* 0x000fea0003800000 */
.L_x_255:
        /* <DEDUP_REMOVED lines=11> */
.L_x_258:
[----:B------:R-:W-:Y:S05]  /*6000*/  BSYNC B1 ;  /* 0x0000000000017941 */ /* 0x000fea0003800000 */
.L_x_257:
[----:B-1----:R-:W-:Y:S01]  /*6010*/  @!P4 IMAD R3, R134, R155, R12 ;  /* 0x0000009b8603c224 */ /* 0x002fe200078e020c */
[----:B------:R-:W-:Y:S04]  /*6020*/  BSSY B1, `(.L_x_259) ;  /* 0x0000006000017945 */ /* 0x000fe80003800000 */
[----:B------:R1:W-:Y:S01]  /*6030*/  @!P4 STG.E.U8 desc[UR36][R6.64+0xd8], R3 ;  /* 0x0000d8030600c986 */ /* 0x0003e2000c101124 */
[----:B------:R-:W-:Y:S05]  /*6040*/  @P3 BRA `(.L_x_260) ;  /* 0x00000000000c3947 */ /* 0x000fea0003800000 */
[----:B--2---:R-:W1:Y:S02]  /*6050*/  LDG.E.U8 R157, desc[UR36][R10.64+0xd9] ;  /* 0x0000d9240a9d7981 */ /* 0x004e64000c1e1100 */
[----:B-1----:R-:W-:-:S05]  /*6060*/  PRMT R3, R157, 0x8880, RZ ;  /* 0x000088809d037816 */ /* 0x002fca00000000ff */
[----:B------:R-:W-:-:S07]  /*6070*/  IMAD R12, R3, R156, RZ ;  /* 0x0000009c030c7224 */ /* 0x000fce00078e02ff */
.L_x_260:
[----:B------:R-:W-:Y:S05]  /*6080*/  BSYNC B1 ;  /* 0x0000000000017941 */ /* 0x000fea0003800000 */
.L_x_259:
[----:B------:R-:W-:Y:S01]  /*6090*/  @!P3 IMAD R135, R135, R155, R12 ;  /* 0x0000009b8787b224 */ /* 0x000fe200078e020c */
[----:B------:R-:W-:Y:S04]  /*60a0*/  BSSY B1, `(.L_x_261) ;  /* 0x0000006000017945 */ /* 0x000fe80003800000 */
[----:B------:R0:W-:Y:S01]  /*60b0*/  @!P3 STG.E.U8 desc[UR36][R6.64+0xd9], R135 ;  /* 0x0000d9870600b986 */ /* 0x0001e2000c101124 */
[----:B------:R-:W-:Y:S05]  /*60c0*/  @P5 BRA `(.L_x_262) ;  /* 0x00000000000c5947 */ /* 0x000fea0003800000 */
[----:B--2---:R-:W1:Y:S02]  /*60d0*/  LDG.E.U8 R157, desc[UR36][R8.64+0xe0] ;  /* 0x0000e024089d7981 */ /* 0x004e64000c1e1100 */
[----:B-1----:R-:W-:-:S05]  /*60e0*/  PRMT R3, R157, 0x8880, RZ ;  /* 0x000088809d037816 */ /* 0x002fca00000000ff */
[----:B------:R-:W-:-:S07]  /*60f0*/  IMAD R12, R3, R156, RZ ;  /* 0x0000009c030c7224 */ /* 0x000fce00078e02ff */
.L_x_262:
[----:B------:R-:W-:Y:S05]  /*6100*/  BSYNC B1 ;  /* 0x0000000000017941 */ /* 0x000fea0003800000 */
.L_x_261:
[----:B-1----:R-:W-:Y:S01]  /*6110*/  @!P5 IMAD R3, R136, R155, R12 ;  /* 0x0000009b8803d224 */ /* 0x002fe200078e020c */
[----:B------:R-:W-:Y:S04]  /*6120*/  BSSY B1, `(.L_x_263) ;  /* 0x0000006000017945 */ /* 0x000fe80003800000 */
[----:B------:R1:W-:Y:S01]  /*6130*/  @!P5 STG.E.U8 desc[UR36][R4.64+0xe0], R3 ;  /* 0x0000e0030400d986 */ /* 0x0003e2000c101124 */
[----:B------:R-:W-:Y:S05]  /*6140*/  @P2 BRA `(.L_x_264) ;  /* 0x00000000000c2947 */ /* 0x000fea0003800000 */
[----:B--2---:R-:W1:Y:S02]  /*6150*/  LDG.E.U8 R157, desc[UR36][R8.64+0xe1] ;  /* 0x0000e124089d7981 */ /* 0x004e64000c1e1100 */
[----:B-1----:R-:W-:-:S05]  /*6160*/  PRMT R3, R157, 0x8880, RZ ;  /* 0x000088809d037816 */ /* 0x002fca00000000ff */
[----:B------:R-:W-:-:S07]  /*6170*/  IMAD R12, R3, R156, RZ ;  /* 0x0000009c030c7224 */ /* 0x000fce00078e02ff */
.L_x_264:
[----:B------:R-:W-:Y:S05]  /*6180*/  BSYNC B1 ;  /* 0x0000000000017941 */ /* 0x000fea0003800000 */
.L_x_263:
        /* <DEDUP_REMOVED lines=11> */
.L_x_266:
[----:B------:R-:W-:Y:S05]  /*6240*/  BSYNC B1 ;  /* 0x0000000000017941 */ /* 0x000fea0003800000 */
.L_x_265:
[----:B-1----:R-:W-:Y:S01]  /*6250*/  @!P4 IMAD R3, R138, R155, R12 ;  /* 0x0000009b8a03c224 */ /* 0x002fe200078e020c */
[----:B------:R-:W-:Y:S04]  /*6260*/  BSSY B1, `(.L_x_267) ;  /* 0x0000006000017945 */ /* 0x000fe80003800000 */
[----:B------:R1:W-:Y:S01]  /*6270*/  @!P4 STG.E.U8 desc[UR36][R6.64+0xe0], R3 ;  /* 0x0000e0030600c986 */ /* 0x0003e2000c101124 */
[----:B------:R-:W-:Y:S05]  /*6280*/  @P3 BRA `(.L_x_268) ;  /* 0x00000000000c3947 */ /* 0x000fea0003800000 */
[----:B--2---:R-:W1:Y:S02]  /*6290*/  LDG.E.U8 R157, desc[UR36][R10.64+0xe1] ;  /* 0x0000e1240a9d7981 */ /* 0x004e64000c1e1100 */
[----:B-1----:R-:W-:-:S05]  /*62a0*/  PRMT R3, R157, 0x8880, RZ ;  /* 0x000088809d037816 */ /* 0x002fca00000000ff */
[----:B------:R-:W-:-:S07]  /*62b0*/  IMAD R12, R3, R156, RZ ;  /* 0x0000009c030c7224 */ /* 0x000fce00078e02ff */
.L_x_268:
[----:B------:R-:W-:Y:S05]  /*62c0*/  BSYNC B1 ;  /* 0x0000000000017941 */ /* 0x000fea0003800000 */
.L_x_267:
[----:B------:R-:W-:Y:S01]  /*62d0*/  @!P3 IMAD R139, R139, R155, R12 ;  /* 0x0000009b8b8bb224 */ /* 0x000fe200078e020c */
[----:B------:R-:W-:Y:S04]  /*62e0*/  BSSY B1, `(.L_x_269) ;  /* 0x0000006000017945 */ /* 0x000fe80003800000 */
[----:B------:R0:W-:Y:S01]  /*62f0*/  @!P3 STG.E.U8 desc[UR36][R6.64+0xe1], R139 ;  /* 0x0000e18b0600b986 */ /* 0x0001e2000c101124 */
[----:B------:R-:W-:Y:S05]  /*6300*/  @P5 BRA `(.L_x_270) ;  /* 0x00000000000c5947 */ /* 0x000fea0003800000 */
[----:B--2---:R-:W1:Y:S02]  /*6310*/  LDG.E.U8 R157, desc[UR36][R8.64+0xe8] ;  /* 0x0000e824089d7981 */ /* 0x004e64000c1e1100 */
[----:B-1----:R-:W-:-:S05]  /*6320*/  PRMT R3, R157, 0x8880, RZ ;  /* 0x000088809d037816 */ /* 0x002fca00000000ff */
[----:B------:R-:W-:-:S07]  /*6330*/  IMAD R12, R3, R156, RZ ;  /* 0x0000009c030c7224 */ /* 0x000fce00078e02ff */
.L_x_270:
[----:B------:R-:W-:Y:S05]  /*6340*/  BSYNC B1 ;  /* 0x0000000000017941 */ /* 0x000fea0003800000 */
.L_x_269:
[----:B-1----:R-:W-:Y:S01]  /*6350*/  @!P5 IMAD R3, R140, R155, R12 ;  /* 0x0000009b8c03d224 */ /* 0x002fe200078e020c */
[----:B------:R-:W-:Y:S04]  /*6360*/  BSSY B1, `(.L_x_271) ;  /* 0x0000006000017945 */ /* 0x000fe80003800000 */
[----:B------:R1:W-:Y:S01]  /*6370*/  @!P5 STG.E.U8 desc[UR36][R4.64+0xe8], R3 ;  /* 0x0000e8030400d986 */ /* 0x0003e2000c101124 */
[----:B------:R-:W-:Y:S05]  /*6380*/  @P2 BRA `(.L_x_272) ;  /* 0x00000000000c2947 */ /* 0x000fea0003800000 */
[----:B--2---:R-:W1:Y:S02]  /*6390*/  LDG.E.U8 R157, desc[UR36][R8.64+0xe9] ;  /* 0x0000e924089d7981 */ /* 0x004e64000c1e1100 */
[----:B-1----:R-:W-:-:S05]  /*63a0*/  PRMT R3, R157, 0x8880, RZ ;  /* 0x000088809d037816 */ /* 0x002fca00000000ff */
[----:B------:R-:W-:-:S07]  /*63b0*/  IMAD R12, R3, R156, RZ ;  /* 0x0000009c030c7224 */ /* 0x000fce00078e02ff */
.L_x_272:
[----:B------:R-:W-:Y:S05]  /*63c0*/  BSYNC B1 ;  /* 0x0000000000017941 */ /* 0x000fea0003800000 */
.L_x_271:
        /* <DEDUP_REMOVED lines=11> */
.L_x_274:
[----:B------:R-:W-:Y:S05]  /*6480*/  BSYNC B1 ;  /* 0x0000000000017941 */ /* 0x000fea0003800000 */
.L_x_273:
[----:B-1----:R-:W-:Y:S01]  /*6490*/  @!P4 IMAD R3, R142, R155, R12 ;  /* 0x0000009b8e03c224 */ /* 0x002fe200078e020c */
[----:B------:R-:W-:Y:S04]  /*64a0*/  BSSY B1, `(.L_x_275) ;  /* 0x0000006000017945 */ /* 0x000fe80003800000 */
[----:B------:R1:W-:Y:S01]  /*64b0*/  @!P4 STG.E.U8 desc[UR36][R6.64+0xe8], R3 ;  /* 0x0000e8030600c986 */ /* 0x0003e2000c101124 */
[----:B------:R-:W-:Y:S05]  /*64c0*/  @P3 BRA `(.L_x_276) ;  /* 0x00000000000c3947 */ /* 0x000fea0003800000 */
[----:B--2---:R-:W1:Y:S02]  /*64d0*/  LDG.E.U8 R157, desc[UR36][R10.64+0xe9] ;  /* 0x0000e9240a9d7981 */ /* 0x004e64000c1e1100 */
[----:B-1----:R-:W-:-:S05]  /*64e0*/  PRMT R3, R157, 0x8880, RZ ;  /* 0x000088809d037816 */ /* 0x002fca00000000ff */
[----:B------:R-:W-:-:S07]  /*64f0*/  IMAD R12, R3, R156, RZ ;  /* 0x0000009c030c7224 */ /* 0x000fce00078e02ff */
.L_x_276:
[----:B------:R-:W-:Y:S05]  /*6500*/  BSYNC B1 ;  /* 0x0000000000017941 */ /* 0x000fea0003800000 */
.L_x_275:
[----:B------:R-:W-:Y:S01]  /*6510*/  @!P3 IMAD R143, R143, R155, R12 ;  /* 0x0000009b8f8fb224 */ /* 0x000fe200078e020c */
[----:B------:R-:W-:Y:S04]  /*6520*/  BSSY B1, `(.L_x_277) ;  /* 0x0000006000017945 */ /* 0x000fe80003800000 */
[----:B------:R0:W-:Y:S01]  /*6530*/  @!P3 STG.E.U8 desc[UR36][R6.64+0xe9], R143 ;  /* 0x0000e98f0600b986 */ /* 0x0001e2000c101124 */
[----:B------:R-:W-:Y:S05]  /*6540*/  @P5 BRA `(.L_x_278) ;  /* 0x00000000000c5947 */ /* 0x000fea0003800000 */
[----:B--2---:R-:W1:Y:S02]  /*6550*/  LDG.E.U8 R157, desc[UR36][R8.64+0xf0] ;  /* 0x0000f024089d7981 */ /* 0x004e64000c1e1100 */
[----:B-1----:R-:W-:-:S05]  /*6560*/  PRMT R3, R157, 0x8880, RZ ;  /* 0x000088809d037816 */ /* 0x002fca00000000ff */
[----:B------:R-:W-:-:S07]  /*6570*/  IMAD R12, R3, R156, RZ ;  /* 0x0000009c030c7224 */ /* 0x000fce00078e02ff */
.L_x_278:
[----:B------:R-:W-:Y:S05]  /*6580*/  BSYNC B1 ;  /* 0x0000000000017941 */ /* 0x000fea0003800000 */
.L_x_277:
[----:B-1----:R-:W-:Y:S01]  /*6590*/  @!P5 IMAD R3, R144, R155, R12 ;  /* 0x0000009b9003d224 */ /* 0x002fe200078e020c */
[----:B------:R-:W-:Y:S04]  /*65a0*/  BSSY B1, `(.L_x_279) ;  /* 0x0000006000017945 */ /* 0x000fe80003800000 */
[----:B------:R1:W-:Y:S01]  /*65b0*/  @!P5 STG.E.U8 desc[UR36][R4.64+0xf0], R3 ;  /* 0x0000f0030400d986 */ /* 0x0003e2000c101124 */
[----:B------:R-:W-:Y:S05]  /*65c0*/  @P2 BRA `(.L_x_280) ;  /* 0x00000000000c2947 */ /* 0x000fea0003800000 */
[----:B--2---:R-:W1:Y:S02]  /*65d0*/  LDG.E.U8 R157, desc[UR36][R8.64+0xf1] ;  /* 0x0000f124089d7981 */ /* 0x004e64000c1e1100 */
[----:B-1----:R-:W-:-:S05]  /*65e0*/  PRMT R3, R157, 0x8880, RZ ;  /* 0x000088809d037816 */ /* 0x002fca00000000ff */
[----:B------:R-:W-:-:S07]  /*65f0*/  IMAD R12, R3, R156, RZ ;  /* 0x0000009c030c7224 */ /* 0x000fce00078e02ff */
.L_x_280:
[----:B------:R-:W-:Y:S05]  /*6600*/  BSYNC B1 ;  /* 0x0000000000017941 */ /* 0x000fea0003800000 */
.L_x_279:
[C---:B------:R-:W-:Y:S01]  /*6610*/  ISETP.LT.OR P4, PT, R0.reuse, 0xf1, !P0 ;  /* 0x000000f10000780c */ /* 0x040fe20004781670 */
[----:B------:R-:W-:Y:S01]  /*6620*/  @!P2 IMAD R145, R145, R155, R12 ;  /* 0x0000009b9191a224 */ /* 0x000fe200078e020c */
[----:B------:R-:W-:Y:S01]  /*6630*/  BSSY B1, `(.L_x_281) ;  /* 0x000000a000017945 */ /* 0x000fe20003800000 */
[C---:B------:R-:W-:Y:S02]  /*6640*/  ISETP.LT.OR P3, PT, R0.reuse, 0xf2, !P0 ;  /* 0x000000f20000780c */ /* 0x040fe40004761670 */
        /* <DEDUP_REMOVED lines=8> */
.L_x_282:
[----:B------:R-:W-:Y:S05]  /*66d0*/  BSYNC B1 ;  /* 0x0000000000017941 */ /* 0x000fea0003800000 */
.L_x_281:
[----:B-1----:R-:W-:Y:S01]  /*66e0*/  @!P4 IMAD R3, R146, R155, R12 ;  /* 0x0000009b9203c224 */ /* 0x002fe200078e020c */
[----:B------:R-:W-:Y:S04]  /*66f0*/  BSSY B1, `(.L_x_283) ;  /* 0x0000006000017945 */ /* 0x000fe80003800000 */
[----:B------:R1:W-:Y:S01]  /*6700*/  @!P4 STG.E.U8 desc[UR36][R6.64+0xf0], R3 ;  /* 0x0000f0030600c986 */ /* 0x0003e2000c101124 */
[----:B------:R-:W-:Y:S05]  /*6710*/  @P3 BRA `(.L_x_284) ;  /* 0x00000000000c3947 */ /* 0x000fea0003800000 */
[----:B--2---:R-:W1:Y:S02]  /*6720*/  LDG.E.U8 R157, desc[UR36][R10.64+0xf1] ;  /* 0x0000f1240a9d7981 */ /* 0x004e64000c1e1100 */
[----:B-1----:R-:W-:-:S05]  /*6730*/  PRMT R3, R157, 0x8880, RZ ;  /* 0x000088809d037816 */ /* 0x002fca00000000ff */
[----:B------:R-:W-:-:S07]  /*6740*/  IMAD R12, R3, R156, RZ ;  /* 0x0000009c030c7224 */ /* 0x000fce00078e02ff */
.L_x_284:
[----:B------:R-:W-:Y:S05]  /*6750*/  BSYNC B1 ;  /* 0x0000000000017941 */ /* 0x000fea0003800000 */
.L_x_283:
[----:B------:R-:W-:Y:S01]  /*6760*/  @!P3 IMAD R147, R147, R155, R12 ;  /* 0x0000009b9393b224 */ /* 0x000fe200078e020c */
[----:B------:R-:W-:Y:S04]  /*6770*/  BSSY B1, `(.L_x_285) ;  /* 0x0000006000017945 */ /* 0x000fe80003800000 */
[----:B------:R0:W-:Y:S01]  /*6780*/  @!P3 STG.E.U8 desc[UR36][R6.64+0xf1], R147 ;  /* 0x0000f1930600b986 */ /* 0x0001e2000c101124 */
[----:B------:R-:W-:Y:S05]  /*6790*/  @P2 BRA `(.L_x_286) ;  /* 0x00000000000c2947 */ /* 0x000fea0003800000 */
[----:B--2---:R-:W1:Y:S02]  /*67a0*/  LDG.E.U8 R157, desc[UR36][R8.64+0xf8] ;  /* 0x0000f824089d7981 */ /* 0x004e64000c1e1100 */
[----:B-1----:R-:W-:-:S05]  /*67b0*/  PRMT R3, R157, 0x8880, RZ ;  /* 0x000088809d037816 */ /* 0x002fca00000000ff */
[----:B------:R-:W-:-:S07]  /*67c0*/  IMAD R12, R3, R156, RZ ;  /* 0x0000009c030c7224 */ /* 0x000fce00078e02ff */
.L_x_286:
[----:B------:R-:W-:Y:S05]  /*67d0*/  BSYNC B1 ;  /* 0x0000000000017941 */ /* 0x000fea0003800000 */
.L_x_285:
[----:B-1----:R-:W-:Y:S01]  /*67e0*/  @!P2 IMAD R3, R148, R155, R12 ;  /* 0x0000009b9403a224 */ /* 0x002fe200078e020c */
[----:B------:R-:W-:Y:S04]  /*67f0*/  BSSY B1, `(.L_x_287) ;  /* 0x0000006000017945 */ /* 0x000fe80003800000 */
[----:B------:R1:W-:Y:S01]  /*6800*/  @!P2 STG.E.U8 desc[UR36][R4.64+0xf8], R3 ;  /* 0x0000f8030400a986 */ /* 0x0003e2000c101124 */
[----:B------:R-:W-:Y:S05]  /*6810*/  @P1 BRA `(.L_x_288) ;  /* 0x00000000000c1947 */ /* 0x000fea0003800000 */
[----:B--2---:R-:W1:Y:S02]  /*6820*/  LDG.E.U8 R157, desc[UR36][R8.64+0xf9] ;  /* 0x0000f924089d7981 */ /* 0x004e64000c1e1100 */
[----:B-1----:R-:W-:-:S05]  /*6830*/  PRMT R3, R157, 0x8880, RZ ;  /* 0x000088809d037816 */ /* 0x002fca00000000ff */
[----:B------:R-:W-:-:S07]  /*6840*/  IMAD R12, R3, R156, RZ ;  /* 0x0000009c030c7224 */ /* 0x000fce00078e02ff */
.L_x_288:
[----:B------:R-:W-:Y:S05]  /*6850*/  BSYNC B1 ;  /* 0x0000000000017941 */ /* 0x000fea0003800000 */
.L_x_287:
[----:B------:R-:W-:Y:S01]  /*6860*/  @!P1 IMAD R149, R149, R155, R12 ;  /* 0x0000009b95959224 */ /* 0x000fe200078e020c */
[----:B------:R-:W-:Y:S04]  /*6870*/  BSSY B1, `(.L_x_289) ;  /* 0x0000006000017945 */ /* 0x000fe80003800000 */
[----:B------:R0:W-:Y:S01]  /*6880*/  @!P1 STG.E.U8 desc[UR36][R4.64+0xf9], R149 ;  /* 0x0000f99504009986 */ /* 0x0001e2000c101124 */
[----:B------:R-:W-:Y:S05]  /*6890*/  @P5 BRA `(.L_x_290) ;  /* 0x00000000000c5947 */ /* 0x000fea0003800000 */
[----:B--2---:R-:W1:Y:S02]  /*68a0*/  LDG.E.U8 R157, desc[UR36][R10.64+0xf8] ;  /* 0x0000f8240a9d7981 */ /* 0x004e64000c1e1100 */
[----:B-1----:R-:W-:-:S05]  /*68b0*/  PRMT R3, R157, 0x8880, RZ ;  /* 0x000088809d037816 */ /* 0x002fca00000000ff */
[----:B------:R-:W-:-:S07]  /*68c0*/  IMAD R12, R3, R156, RZ ;  /* 0x0000009c030c7224 */ /* 0x000fce00078e02ff */
.L_x_290:
[----:B------:R-:W-:Y:S05]  /*68d0*/  BSYNC B1 ;  /* 0x0000000000017941 */ /* 0x000fea0003800000 */
.L_x_289:
[----:B-1----:R-:W-:Y:S01]  /*68e0*/  @!P5 IMAD R3, R150, R155, R12 ;  /* 0x0000009b9603d224 */ /* 0x002fe200078e020c */
[----:B------:R-:W-:Y:S01]  /*68f0*/  ISETP.LT.OR P0, PT, R0, 0xfa, !P0 ;  /* 0x000000fa0000780c */ /* 0x000fe20004701670 */
[----:B------:R-:W-:Y:S03]  /*6900*/  BSSY B1, `(.L_x_291) ;  /* 0x0000006000017945 */ /* 0x000fe60003800000 */
[----:B------:R1:W-:Y:S09]  /*6910*/  @!P5 STG.E.U8 desc[UR36][R6.64+0xf8], R3 ;  /* 0x0000f8030600d986 */ /* 0x0003f2000c101124 */
[----:B------:R-:W-:Y:S05]  /*6920*/  @P0 BRA `(.L_x_292) ;  /* 0x00000000000c0947 */ /* 0x000fea0003800000 */
[----:B--2---:R-:W1:Y:S02]  /*6930*/  LDG.E.U8 R157, desc[UR36][R10.64+0xf9] ;  /* 0x0000f9240a9d7981 */ /* 0x004e64000c1e1100 */
[----:B-1----:R-:W-:-:S05]  /*6940*/  PRMT R3, R157, 0x8880, RZ ;  /* 0x000088809d037816 */ /* 0x002fca00000000ff */
[----:B------:R-:W-:-:S07]  /*6950*/  IMAD R12, R3, R156, RZ ;  /* 0x0000009c030c7224 */ /* 0x000fce00078e02ff */
.L_x_292:
[----:B------:R-:W-:Y:S05]  /*6960*/  BSYNC B1 ;  /* 0x0000000000017941 */ /* 0x000fea0003800000 */
.L_x_291:
[----:B------:R-:W-:Y:S01]  /*6970*/  IMAD R151, R151, R155, R12 ;  /* 0x0000009b97977224 */ /* 0x000fe200078e020c */
[----:B------:R-:W-:Y:S06]  /*6980*/  @P0 BRA `(.L_x_293) ;  /* 0x0000001800100947 */ /* 0x000fec0003800000 */
[----:B------:R0:W-:Y:S01]  /*6990*/  STG.E.U8 desc[UR36][R6.64+0xf9], R151 ;  /* 0x0000f99706007986 */ /* 0x0001e2000c101124 */
[----:B------:R-:W-:Y:S05]  /*69a0*/  BRA `(.L_x_293) ;  /* 0x0000001800087947 */ /* 0x000fea0003800000 */
.L_x_36:
[C---:B------:R-:W-:Y:S02]  /*69b0*/  ISETP.GE.AND P1, PT, R162.reuse, 0x1, PT ;  /* 0x00000001a200780c */ /* 0x040fe40003f26270 */
[----:B------:R-:W-:Y:S02]  /*69c0*/  ISETP.GE.AND P0, PT, R162, 0x9, PT ;  /* 0x00000009a200780c */ /* 0x000fe40003f06270 */
[C---:B------:R-:W-:Y:S02]  /*69d0*/  ISETP.LT.OR P4, PT, R0.reuse, 0x1, !P1 ;  /* 0x000000010000780c */ /* 0x040fe40004f81670 */
[C---:B------:R-:W-:Y:S02]  /*69e0*/  ISETP.LT.OR P3, PT, R0.reuse, 0x2, !P1 ;  /* 0x000000020000780c */ /* 0x040fe40004f61670 */
[C---:B------:R-:W-:Y:S02]  /*69f0*/  ISETP.LT.OR P2, PT, R0.reuse, 0x1, !P0 ;  /* 0x000000010000780c */ /* 0x040fe40004741670 */
[----:B------:R-:W-:-:S07]  /*6a00*/  ISETP.LT.OR P5, PT, R0, 0x2, !P0 ;  /* 0x000000020000780c */ /* 0x000fce00047a1670 */
[-C--:B------:R-:W-:Y:S02]  /*6a10*/  @!P4 IMAD R3, R24, R155.reuse, RZ ;  /* 0x0000009b1803c224 */ /* 0x080fe400078e02ff */
[-C--:B------:R-:W-:Y:S02]  /*6a20*/  @!P3 IMAD R25, R25, R155.reuse, RZ ;  /* 0x0000009b1919b224 */ /* 0x080fe400078e02ff */
[-C--:B------:R-:W-:Y:S01]  /*6a30*/  @!P2 IMAD R9, R26, R155.reuse, RZ ;  /* 0x0000009b1a09a224 */ /* 0x080fe200078e02ff */
[----:B------:R0:W-:Y:S01]  /*6a40*/  @!P4 STG.E.U8 desc[UR36][R4.64], R3 ;  /* 0x000000030400c986 */ /* 0x0001e2000c101124 */
[C---:B------:R-:W-:Y:S01]  /*6a50*/  ISETP.LT.OR P4, PT, R0.reuse, 0x9, !P1 ;  /* 0x000000090000780c */ /* 0x040fe20004f81670 */
[----:B------:R-:W-:Y:S02]  /*6a60*/  @!P5 IMAD R27, R27, R155, RZ ;  /* 0x0000009b1b1bd224 */ /* 0x000fe400078e02ff */
[----:B------:R-:W-:Y:S01]  /*6a70*/  @!P3 STG.E.U8 desc[UR36][R4.64+0x1], R25 ;  /* 0x000001190400b986 */ /* 0x000fe2000c101124 */
[----:B------:R-:W-:-:S03]  /*6a80*/  ISETP.LT.OR P3, PT, R0, 0xa, !P1 ;  /* 0x0000000a0000780c */ /* 0x000fc60004f61670 */
[----:B------:R1:W-:Y:S01]  /*6a90*/  @!P2 STG.E.U8 desc[UR36][R6.64], R9 ;  /* 0x000000090600a986 */ /* 0x0003e2000c101124 */
[----:B------:R-:W-:-:S03]  /*6aa0*/  ISETP.LT.OR P2, PT, R0, 0x9, !P0 ;  /* 0x000000090000780c */ /* 0x000fc60004741670 */
[----:B------:R-:W-:Y:S01]  /*6ab0*/  @!P5 STG.E.U8 desc[UR36][R6.64+0x1], R27 ;  /* 0x0000011b0600d986 */ /* 0x000fe2000c101124 */
[----:B------:R-:W-:Y:S01]  /*6ac0*/  ISETP.LT.OR P5, PT, R0, 0xa, !P0 ;  /* 0x0000000a0000780c */ /* 0x000fe200047a1670 */
[----:B------:R-:W-:-:S04]  /*6ad0*/  @!P4 IMAD R11, R28, R155, RZ ;  /* 0x0000009b1c0bc224 */ /* 0x000fc800078e02ff */
[-C--:B------:R-:W-:Y:S01]  /*6ae0*/  @!P3 IMAD R29, R29, R155.reuse, RZ ;  /* 0x0000009b1d1db224 */ /* 0x080fe200078e02ff */
[----:B------:R-:W-:Y:S01]  /*6af0*/  @!P4 STG.E.U8 desc[UR36][R4.64+0x8], R11 ;  /* 0x0000080b0400c986 */ /* 0x000fe2000c101124 */
[----:B------:R-:W-:Y:S02]  /*6b00*/  ISETP.LT.OR P4, PT, R0, 0x11, !P1 ;  /* 0x000000110000780c */ /* 0x000fe40004f81670 */
[-C--:B0-----:R-:W-:Y:S01]  /*6b10*/  @!P2 IMAD R3, R30, R155.reuse, RZ ;  /* 0x0000009b1e03a224 */ /* 0x081fe200078e02ff */
[----:B------:R-:W-:Y:S01]  /*6b20*/  @!P3 STG.E.U8 desc[UR36][R4.64+0x9], R29 ;  /* 0x0000091d0400b986 */ /* 0x000fe2000c101124 */
[C---:B------:R-:W-:Y:S02]  /*6b30*/  ISETP.LT.OR P3, PT, R0.reuse, 0x12, !P1 ;  /* 0x000000120000780c */ /* 0x040fe40004f61670 */
[----:B------:R-:W-:Y:S01]  /*6b40*/  @!P5 IMAD R31, R31, R155, RZ ;  /* 0x0000009b1f1fd224 */ /* 0x000fe200078e02ff */
[----:B------:R0:W-:Y:S01]  /*6b50*/  @!P2 STG.E.U8 desc[UR36][R6.64+0x8], R3 ;  /* 0x000008030600a986 */ /* 0x0001e2000c101124 */
[----:B------:R-:W-:-:S03]  /*6b60*/  ISETP.LT.OR P2, PT, R0, 0x11, !P0 ;  /* 0x000000110000780c */ /* 0x000fc60004741670 */
[----:B------:R-:W-:Y:S01]  /*6b70*/  @!P5 STG.E.U8 desc[UR36][R6.64+0x9], R31 ;  /* 0x0000091f0600d986 */ /* 0x000fe2000c101124 */
[----:B------:R-:W-:Y:S01]  /*6b80*/  ISETP.LT.OR P5, PT, R0, 0x12, !P0 ;  /* 0x000000120000780c */ /* 0x000fe200047a1670 */
[----:B-1----:R-:W-:-:S04]  /*6b90*/  @!P4 IMAD R9, R32, R155, RZ ;  /* 0x0000009b2009c224 */ /* 0x002fc800078e02ff */
        /* <DEDUP_REMOVED lines=301> */
[----:B------:R1:W-:Y:S01]  /*7e70*/  @!P4 STG.E.U8 desc[UR36][R4.64+0xd8], R11 ;  /* 0x0000d80b0400c986 */ /* 0x0003e2000c101124 */
        /* <DEDUP_REMOVED lines=13> */
[-C--:B-1----:R-:W-:Y:S01]  /*7f50*/  @!P2 IMAD R11, R138, R155.reuse, RZ ;  /* 0x0000009b8a0ba224 */ /* 0x082fe200078e02ff */
[----:B------:R-:W-:Y:S01]  /*7f60*/  @!P3 STG.E.U8 desc[UR36][R4.64+0xe1], R137 ;  /* 0x0000e1890400b986 */ /* 0x000fe2000c101124 */
[C---:B------:R-:W-:Y:S02]  /*7f70*/  ISETP.LT.OR P3, PT, R0.reuse, 0xea, !P1 ;  /* 0x000000ea0000780c */ /* 0x040fe40004f61670 */
[----:B------:R-:W-:Y:S01]  /*7f80*/  @!P5 IMAD R139, R139, R155, RZ ;  /* 0x0000009b8b8bd224 */ /* 0x000fe200078e02ff */
[----:B------:R1:W-:Y:S01]  /*7f90*/  @!P2 STG.E.U8 desc[UR36][R6.64+0xe0], R11 ;  /* 0x0000e00b0600a986 */ /* 0x0003e2000c101124 */
[----:B------:R-:W-:-:S03]  /*7fa0*/  ISETP.LT.OR P2, PT, R0, 0xe9, !P0 ;  /* 0x000000e90000780c */ /* 0x000fc60004741670 */
[----:B------:R-:W-:Y:S01]  /*7fb0*/  @!P5 STG.E.U8 desc[UR36][R6.64+0xe1], R139 ;  /* 0x0000e18b0600d986 */ /* 0x000fe2000c101124 */
[----:B------:R-:W-:Y:S01]  /*7fc0*/  ISETP.LT.OR P5, PT, R0, 0xea, !P0 ;  /* 0x000000ea0000780c */ /* 0x000fe200047a1670 */
[----:B0-----:R-:W-:-:S04]  /*7fd0*/  @!P4 IMAD R3, R140, R155, RZ ;  /* 0x0000009b8c03c224 */ /* 0x001fc800078e02ff */
[-C--:B------:R-:W-:Y:S01]  /*7fe0*/  @!P3 IMAD R141, R141, R155.reuse, RZ ;  /* 0x0000009b8d8db224 */ /* 0x080fe200078e02ff */
[----:B------:R0:W-:Y:S01]  /*7ff0*/  @!P4 STG.E.U8 desc[UR36][R4.64+0xe8], R3 ;  /* 0x0000e8030400c986 */ /* 0x0001e2000c101124 */
[----:B------:R-:W-:Y:S02]  /*8000*/  ISETP.LT.OR P4, PT, R0, 0xf2, !P1 ;  /* 0x000000f20000780c */ /* 0x000fe40004f81670 */
[-C--:B---3--:R-:W-:Y:S01]  /*8010*/  @!P2 IMAD R9, R142, R155.reuse, RZ ;  /* 0x0000009b8e09a224 */ /* 0x088fe200078e02ff */
[----:B------:R-:W-:Y:S01]  /*8020*/  @!P3 STG.E.U8 desc[UR36][R4.64+0xe9], R141 ;  /* 0x0000e98d0400b986 */ /* 0x000fe2000c101124 */
[C---:B------:R-:W-:Y:S02]  /*8030*/  ISETP.LT.OR P3, PT, R0.reuse, 0xf1, !P1 ;  /* 0x000000f10000780c */ /* 0x040fe40004f61670 */
[----:B------:R-:W-:Y:S01]  /*8040*/  @!P5 IMAD R143, R143, R155, RZ ;  /* 0x0000009b8f8fd224 */ /* 0x000fe200078e02ff */
[----:B------:R-:W-:Y:S01]  /*8050*/  @!P2 STG.E.U8 desc[UR36][R6.64+0xe8], R9 ;  /* 0x0000e8090600a986 */ /* 0x000fe2000c101124 */
[----:B------:R-:W-:-:S03]  /*8060*/  ISETP.LT.OR P2, PT, R0, 0xf1, !P0 ;  /* 0x000000f10000780c */ /* 0x000fc60004741670 */
[----:B------:R-:W-:Y:S01]  /*8070*/  @!P5 STG.E.U8 desc[UR36][R6.64+0xe9], R143 ;  /* 0x0000e98f0600d986 */ /* 0x000fe2000c101124 */
[----:B------:R-:W-:Y:S01]  /*8080*/  ISETP.LT.OR P5, PT, R0, 0xf9, !P0 ;  /* 0x000000f90000780c */ /* 0x000fe200047a1670 */
[----:B------:R-:W-:-:S04]  /*8090*/  @!P4 IMAD R145, R145, R155, RZ ;  /* 0x0000009b9191c224 */ /* 0x000fc800078e02ff */
[-C--:B-1----:R-:W-:Y:S01]  /*80a0*/  @!P3 IMAD R11, R144, R155.reuse, RZ ;  /* 0x0000009b900bb224 */ /* 0x082fe200078e02ff */
[----:B------:R-:W-:Y:S01]  /*80b0*/  @!P4 STG.E.U8 desc[UR36][R4.64+0xf1], R145 ;  /* 0x0000f1910400c986 */ /* 0x000fe2000c101124 */
[C---:B------:R-:W-:Y:S02]  /*80c0*/  ISETP.LT.OR P4, PT, R0.reuse, 0xf2, !P0 ;  /* 0x000000f20000780c */ /* 0x040fe40004781670 */
[C---:B------:R-:W-:Y:S01]  /*80d0*/  ISETP.LT.OR P0, PT, R0.reuse, 0xfa, !P0 ;  /* 0x000000fa0000780c */ /* 0x040fe20004701670 */
[----:B------:R1:W-:Y:S01]  /*80e0*/  @!P3 STG.E.U8 desc[UR36][R4.64+0xf0], R11 ;  /* 0x0000f00b0400b986 */ /* 0x0003e2000c101124 */
[----:B------:R-:W-:Y:S01]  /*80f0*/  ISETP.LT.OR P3, PT, R0, 0xf9, !P1 ;  /* 0x000000f90000780c */ /* 0x000fe20004f61670 */
[----:B0-----:R-:W-:Y:S01]  /*8100*/  @!P2 IMAD R3, R146, R155, RZ ;  /* 0x0000009b9203a224 */ /* 0x001fe200078e02ff */
[----:B------:R-:W-:-:S04]  /*8110*/  ISETP.LT.OR P1, PT, R0, 0xfa, !P1 ;  /* 0x000000fa0000780c */ /* 0x000fc80004f21670 */
[----:B------:R0:W-:Y:S03]  /*8120*/  @!P2 STG.E.U8 desc[UR36][R6.64+0xf0], R3 ;  /* 0x0000f0030600a986 */ /* 0x0001e6000c101124 */
[-C--:B------:R-:W-:Y:S02]  /*8130*/  @!P4 IMAD R147, R147, R155.reuse, RZ ;  /* 0x0000009b9393c224 */ /* 0x080fe400078e02ff */
[-C--:B-1----:R-:W-:Y:S02]  /*8140*/  @!P5 IMAD R11, R150, R155.reuse, RZ ;  /* 0x0000009b960bd224 */ /* 0x082fe400078e02ff */
[-C--:B------:R-:W-:Y:S01]  /*8150*/  @!P3 IMAD R9, R148, R155.reuse, RZ ;  /* 0x0000009b9409b224 */ /* 0x080fe200078e02ff */
[----:B------:R0:W-:Y:S01]  /*8160*/  @!P4 STG.E.U8 desc[UR36][R6.64+0xf1], R147 ;  /* 0x0000f1930600c986 */ /* 0x0001e2000c101124 */
[-C--:B------:R-:W-:Y:S02]  /*8170*/  @!P1 IMAD R149, R149, R155.reuse, RZ ;  /* 0x0000009b95959224 */ /* 0x080fe400078e02ff */
[----:B------:R-:W-:Y:S01]  /*8180*/  @!P0 IMAD R151, R151, R155, RZ ;  /* 0x0000009b97978224 */ /* 0x000fe200078e02ff */
[----:B------:R0:W-:Y:S04]  /*8190*/  @!P3 STG.E.U8 desc[UR36][R4.64+0xf8], R9 ;  /* 0x0000f8090400b986 */ /* 0x0001e8000c101124 */
[----:B------:R0:W-:Y:S04]  /*81a0*/  @!P1 STG.E.U8 desc[UR36][R4.64+0xf9], R149 ;  /* 0x0000f99504009986 */ /* 0x0001e8000c101124 */
[----:B------:R0:W-:Y:S04]  /*81b0*/  @!P5 STG.E.U8 desc[UR36][R6.64+0xf8], R11 ;  /* 0x0000f80b0600d986 */ /* 0x0001e8000c101124 */
[----:B------:R0:W-:Y:S02]  /*81c0*/  @!P0 STG.E.U8 desc[UR36][R6.64+0xf9], R151 ;  /* 0x0000f99706008986 */ /* 0x0001e4000c101124 */
.L_x_293:
[----:B------:R-:W-:Y:S05]  /*81d0*/  BSYNC B0 ;  /* 0x0000000000007941 */ /* 0x000fea0003800000 */
.L_x_35:
[----:B------:R-:W-:Y:S01]  /*81e0*/  ULDC UR4, c[0x0][0xc] ;  /* 0x0000030000047ab9 */ /* 0x000fe20000000800 */
[----:B------:R-:W-:Y:S01]  /*81f0*/  ULDC UR5, c[0x0][0x10] ;  /* 0x0000040000057ab9 */ /* 0x000fe20000000800 */
[----:B01----:R-:W0:Y:S01]  /*8200*/  LDC R3, c[0x0][0x14] ;  /* 0x00000500ff037b82 */ /* 0x003e220000000800 */
[----:B------:R-:W-:Y:S01]  /*8210*/  UIMAD.WIDE.U32 UR4, UR4, UR5, URZ ;  /* 0x00000005040472a5 */ /* 0x000fe2000f8e003f */
[----:B------:R-:W-:Y:S01]  /*8220*/  PRMT R0, RZ, 0x7610, R0 ;  /* 0x00007610ff007816 */ /* 0x000fe20000000000 */
[----:B------:R-:W-:Y:S02]  /*8230*/  IMAD.MOV.U32 R153, RZ, RZ, -0x1 ;  /* 0xffffffffff997424 */ /* 0x000fe400078e00ff */
[----:B------:R-:W-:Y:S02]  /*8240*/  IMAD.MOV.U32 R22, RZ, RZ, -0x1 ;  /* 0xffffffffff167424 */ /* 0x000fe400078e00ff */
[----:B0-----:R-:W-:-:S04]  /*8250*/  IMAD.WIDE.U32 R16, R3, UR4, R16 ;  /* 0x0000000403107c25 */ /* 0x001fc8000f8e0010 */
[----:B------:R-:W-:Y:S01]  /*8260*/  IMAD R3, R3, UR5, RZ ;  /* 0x0000000503037c24 */ /* 0x000fe2000f8e02ff */
[----:B------:R-:W-:Y:S02]  /*8270*/  ULDC.64 UR4, c[0x0][0x650] ;  /* 0x0001940000047ab9 */ /* 0x000fe40000000a00 */
[----:B------:R-:W-:Y:S01]  /*8280*/  ISETP.GE.U32.AND P0, PT, R16, UR4, PT ;  /* 0x0000000410007c0c */ /* 0x000fe2000bf06070 */
[----:B------:R-:W-:-:S05]  /*8290*/  IMAD.IADD R17, R17, 0x1, R3 ;  /* 0x0000000111117824 */ /* 0x000fca00078e0203 */
[----:B------:R-:W-:-:S13]  /*82a0*/  ISETP.GE.U32.AND.EX P0, PT, R17, UR5, PT, P0 ;  /* 0x0000000511007c0c */ /* 0x000fda000bf06100 */
[----:B------:R-:W-:Y:S05]  /*82b0*/  @P0 BRA `(.L_x_294) ;  /* 0x0000000400640947 */ /* 0x000fea0003800000 */
[----:B------:R-:W0:Y:S01]  /*82c0*/  S2R R12, SR_CTAID.X ;  /* 0x00000000000c7919 */ /* 0x000e220000002500 */
[----:B------:R-:W1:Y:S01]  /*82d0*/  LDC.64 R10, c[0x0][0x628] ;  /* 0x00018a00ff0a7b82 */ /* 0x000e620000000a00 */
[----:B------:R-:W-:Y:S01]  /*82e0*/  ULDC UR4, c[0x0][0x150] ;  /* 0x0000540000047ab9 */ /* 0x000fe20000000800 */
[----:B------:R-:W-:Y:S01]  /*82f0*/  IMAD.MOV.U32 R8, RZ, RZ, R16 ;  /* 0x000000ffff087224 */ /* 0x000fe200078e0010 */
[----:B------:R-:W0:Y:S01]  /*8300*/  S2R R24, SR_CTAID.Y ;  /* 0x0000000000187919 */ /* 0x000e220000002600 */
[----:B------:R-:W-:-:S04]  /*8310*/  IMAD.MOV.U32 R9, RZ, RZ, R17 ;  /* 0x000000ffff097224 */ /* 0x000fc800078e0011 */
[----:B------:R-:W2:Y:S08]  /*8320*/  LDC R21, c[0x0][0x144] ;  /* 0x00005100ff157b82 */ /* 0x000eb00000000800 */
[----:B------:R-:W2:Y:S08]  /*8330*/  LDC R0, c[0x0][0x630] ;  /* 0x00018c00ff007b82 */ /* 0x000eb00000000800 */
[----:B------:R-:W2:Y:S01]  /*8340*/  LDC.64 R14, c[0x0][0x620] ;  /* 0x00018800ff0e7b82 */ /* 0x000ea20000000a00 */
[----:B-1----:R-:W-:-:S04]  /*8350*/  ISETP.NE.U32.AND P0, PT, R10, RZ, PT ;  /* 0x000000ff0a00720c */ /* 0x002fc80003f05070 */
[----:B------:R-:W-:Y:S02]  /*8360*/  ISETP.NE.AND.EX P0, PT, R11, RZ, PT, P0 ;  /* 0x000000ff0b00720c */ /* 0x000fe40003f05300 */
[----:B0-----:R-:W-:-:S05]  /*8370*/  I2FP.F32.U32 R3, R12 ;  /* 0x0000000c00037245 */ /* 0x001fca0000201000 */
[----:B------:R-:W-:-:S04]  /*8380*/  FMUL R3, R3, UR4 ;  /* 0x0000000403037c20 */ /* 0x000fc80008400000 */
[----:B------:R0:W1:Y:S02]  /*8390*/  F2I.U32.TRUNC.NTZ R20, R3 ;  /* 0x0000000300147305 */ /* 0x000064000020f000 */
[----:B------:R-:W-:Y:S05]  /*83a0*/  @!P0 BRA `(.L_x_295) ;  /* 0x0000000000288947 */ /* 0x000fea0003800000 */
[----:B0-----:R-:W0:Y:S02]  /*83b0*/  LDC R3, c[0x0][0x634] ;  /* 0x00018d00ff037b82 */ /* 0x001e240000000800 */
[----:B0-----:R-:W-:-:S05]  /*83c0*/  IADD3 R3, P0, R16, R3, RZ ;  /* 0x0000000310037210 */ /* 0x001fca0007f1e0ff */
[----:B------:R-:W-:-:S04]  /*83d0*/  IMAD.X R13, RZ, RZ, R17, P0 ;  /* 0x000000ffff0d7224 */ /* 0x000fc800000e0611 */
[----:B---3--:R-:W-:-:S04]  /*83e0*/  IMAD.WIDE.U32 R4, R13, R10, RZ ;  /* 0x0000000a0d047225 */ /* 0x008fc800078e00ff */
[----:B----4-:R-:W-:-:S04]  /*83f0*/  IMAD.WIDE.U32 R6, P0, R3, R11, R4 ;  /* 0x0000000b03067225 */ /* 0x010fc80007800004 */
[----:B------:R-:W-:-:S04]  /*8400*/  IMAD.WIDE.U32 R4, R3, R10, RZ ;  /* 0x0000000a03047225 */ /* 0x000fc800078e00ff */
[----:B------:R-:W-:Y:S01]  /*8410*/  IMAD.X R9, RZ, RZ, RZ, P0 ;  /* 0x000000ffff097224 */ /* 0x000fe200000e06ff */
[----:B------:R-:W-:Y:S01]  /*8420*/  IADD3 RZ, P0, R5, R6, RZ ;  /* 0x0000000605ff7210 */ /* 0x000fe20007f1e0ff */
[----:B------:R-:W-:-:S04]  /*8430*/  IMAD.MOV.U32 R8, RZ, RZ, R7 ;  /* 0x000000ffff087224 */ /* 0x000fc800078e0007 */
[----:B------:R-:W-:-:S08]  /*8440*/  IMAD.WIDE.U32.X R8, R13, R11, R8, P0 ;  /* 0x0000000b0d087225 */ /* 0x000fd000000e0408 */
.L_x_295:
[----:B------:R-:W3:Y:S01]  /*8450*/  LDC.64 R28, c[0x0][0x640] ;  /* 0x00019000ff1c7b82 */ /* 0x000ee20000000a00 */
[-CC-:B--2---:R-:W-:Y:S01]  /*8460*/  SHF.R.U64 R22, R8, R0.reuse, R9.reuse ;  /* 0x0000000008167219 */ /* 0x184fe20000001209 */
[----:B-1----:R-:W-:Y:S01]  /*8470*/  IMAD.MOV R20, RZ, RZ, -R20 ;  /* 0x000000ffff147224 */ /* 0x002fe200078e0a14 */
[----:B------:R-:W-:Y:S01]  /*8480*/  SHF.R.U32.HI R0, RZ, R0, R9 ;  /* 0x00000000ff007219 */ /* 0x000fe20000011609 */
[----:B------:R-:W-:Y:S01]  /*8490*/  ULDC UR4, c[0x0][0x154] ;  /* 0x0000550000047ab9 */ /* 0x000fe20000000800 */
[----:B0-----:R-:W-:Y:S01]  /*84a0*/  IADD3 R3, P0, RZ, -R22, RZ ;  /* 0x80000016ff037210 */ /* 0x001fe20007f1e0ff */
[----:B------:R-:W-:Y:S02]  /*84b0*/  IMAD R21, R21, R20, R12 ;  /* 0x0000001415157224 */ /* 0x000fe400078e020c */
[----:B----4-:R-:W0:Y:S01]  /*84c0*/  LDC R6, c[0x0][0x618] ;  /* 0x00018600ff067b82 */ /* 0x010e220000000800 */
[----:B------:R-:W-:Y:S02]  /*84d0*/  IMAD.MOV.U32 R7, RZ, RZ, 0x1 ;  /* 0x00000001ff077424 */ /* 0x000fe400078e00ff */
[----:B---3--:R-:W-:-:S04]  /*84e0*/  IMAD.X R5, RZ, RZ, ~R0, P0 ;  /* 0x000000ffff057224 */ /* 0x008fc800000e0e00 */
[-C--:B------:R-:W-:Y:S01]  /*84f0*/  IMAD R0, R5, R14.reuse, RZ ;  /* 0x0000000e05007224 */ /* 0x080fe200078e02ff */
[----:B------:R-:W1:Y:S01]  /*8500*/  LDC R8, c[0x0][0x608] ;  /* 0x00018200ff087b82 */ /* 0x000e620000000800 */
[----:B------:R-:W-:-:S04]  /*8510*/  IMAD.WIDE.U32 R4, R3, R14, R16 ;  /* 0x0000000e03047225 */ /* 0x000fc800078e0010 */
[----:B------:R-:W-:Y:S01]  /*8520*/  IMAD R3, R3, R15, R0 ;  /* 0x0000000f03037224 */ /* 0x000fe200078e0200 */
[----:B------:R-:W-:Y:S02]  /*8530*/  I2FP.F32.U32 R0, R24 ;  /* 0x0000001800007245 */ /* 0x000fe40000201000 */
[----:B------:R-:W2:Y:S01]  /*8540*/  LDC R26, c[0x0][0x658] ;  /* 0x00019600ff1a7b82 */ /* 0x000ea20000000800 */
[----:B------:R-:W-:Y:S01]  /*8550*/  IMAD.IADD R3, R5, 0x1, R3 ;  /* 0x0000000105037824 */ /* 0x000fe200078e0203 */
[----:B------:R-:W-:Y:S01]  /*8560*/  ISETP.NE.U32.AND P0, PT, R28, RZ, PT ;  /* 0x000000ff1c00720c */ /* 0x000fe20003f05070 */
[----:B------:R-:W-:Y:S01]  /*8570*/  FMUL R0, R0, UR4 ;  /* 0x0000000400007c20 */ /* 0x000fe20008400000 */
[----:B------:R-:W-:Y:S02]  /*8580*/  IMAD.MOV.U32 R5, RZ, RZ, -0x1 ;  /* 0xffffffffff057424 */ /* 0x000fe400078e00ff */
[----:B------:R-:W-:Y:S01]  /*8590*/  ISETP.NE.AND.EX P0, PT, R29, RZ, PT, P0 ;  /* 0x000000ff1d00720c */ /* 0x000fe20003f05300 */
[----:B------:R3:W4:Y:S01]  /*85a0*/  F2I.U32.TRUNC.NTZ R13, R0 ;  /* 0x00000000000d7305 */ /* 0x000722000020f000 */
[----:B------:R-:W3:Y:S01]  /*85b0*/  LDC R15, c[0x0][0x148] ;  /* 0x00005200ff0f7b82 */ /* 0x000ee20000000800 */
[----:B0-----:R-:W-:-:S02]  /*85c0*/  SHF.R.U64 R12, R4, R6, R3 ;  /* 0x00000006040c7219 */ /* 0x001fc40000001203 */
[----:B------:R-:W-:-:S05]  /*85d0*/  SHF.R.U32.HI R3, RZ, R6, R3 ;  /* 0x00000006ff037219 */ /* 0x000fca0000011603 */
[----:B------:R-:W0:Y:S01]  /*85e0*/  LDC R20, c[0x0][0x600] ;  /* 0x00018000ff147b82 */ /* 0x000e220000000800 */
[-CC-:B-1----:R-:W-:Y:S02]  /*85f0*/  SHF.R.U64 R10, R12, R8.reuse, R3.reuse ;  /* 0x000000080c0a7219 */ /* 0x182fe40000001203 */
[----:B------:R-:W-:-:S05]  /*8600*/  SHF.R.U32.HI R3, RZ, R8, R3 ;  /* 0x00000008ff037219 */ /* 0x000fca0000011603 */
[----:B------:R-:W1:Y:S01]  /*8610*/  LDC R27, c[0x0][0x648] ;  /* 0x00019200ff1b7b82 */ /* 0x000e620000000800 */
[-C--:B--2---:R-:W-:Y:S02]  /*8620*/  SHF.L.U32 R4, R5, R26.reuse, RZ ;  /* 0x0000001a05047219 */ /* 0x084fe400000006ff */
[--C-:B------:R-:W-:Y:S02]  /*8630*/  SHF.R.U64 R14, R10, R26, R3.reuse ;  /* 0x0000001a0a0e7219 */ /* 0x100fe40000001203 */
[----:B------:R-:W-:Y:S02]  /*8640*/  LOP3.LUT R25, RZ, R4, RZ, 0x33, !PT ;  /* 0x00000004ff197212 */ /* 0x000fe400078e33ff */
[-C--:B------:R-:W-:Y:S01]  /*8650*/  SHF.R.U32.HI R5, RZ, R26.reuse, R3 ;  /* 0x0000001aff057219 */ /* 0x080fe20000011603 */
[----:B------:R-:W2:Y:S01]  /*8660*/  LDC R30, c[0x0][0x638] ;  /* 0x00018e00ff1e7b82 */ /* 0x000ea20000000800 */
[----:B------:R-:W-:Y:S01]  /*8670*/  SHF.L.U32 R154, R7, R26, RZ ;  /* 0x0000001a079a7219 */ /* 0x000fe200000006ff */
[----:B------:R-:W-:-:S06]  /*8680*/  IMAD.MOV.U32 R4, RZ, RZ, R14 ;  /* 0x000000ffff047224 */ /* 0x000fcc00078e000e */
[----:B------:R-:W0:Y:S01]  /*8690*/  LDC R31, c[0x0][0x610] ;  /* 0x00018400ff1f7b82 */ /* 0x000e220000000800 */
[----:B----4-:R-:W-:Y:S05]  /*86a0*/  @!P0 BRA `(.L_x_296) ;  /* 0x0000000000288947 */ /* 0x010fea0003800000 */
        /* <DEDUP_REMOVED lines=10> */
.L_x_296:
[----:B------:R-:W-:Y:S01]  /*8750*/  ISETP.NE.AND P0, PT, R2, 0x1, PT ;  /* 0x000000010200780c */ /* 0x000fe20003f05270 */
[----:B0-----:R-:W-:Y:S01]  /*8760*/  VIADD R7, R20, 0xffffffff ;  /* 0xffffffff14077836 */ /* 0x001fe20000000000 */
[----:B-1-3--:R-:W-:Y:S01]  /*8770*/  SHF.R.U64 R0, R4, R27, R5 ;  /* 0x0000001b04007219 */ /* 0x00afe20000001205 */
[----:B------:R-:W-:Y:S01]  /*8780*/  IMAD.MOV R13, RZ, RZ, -R13 ;  /* 0x000000ffff0d7224 */ /* 0x000fe200078e0a0d */
[----:B------:R-:W-:Y:S01]  /*8790*/  LOP3.LUT R5, R10, R25, RZ, 0xc0, !PT ;  /* 0x000000190a057212 */ /* 0x000fe200078ec0ff */
[----:B------:R-:W-:Y:S02]  /*87a0*/  IMAD.MOV.U32 R4, RZ, RZ, 0x1 ;  /* 0x00000001ff047424 */ /* 0x000fe400078e00ff */
[----:B------:R-:W-:Y:S02]  /*87b0*/  IMAD.MOV R3, RZ, RZ, -R0 ;  /* 0x000000ffff037224 */ /* 0x000fe400078e0a00 */
[----:B------:R-:W-:Y:S01]  /*87c0*/  IMAD R154, R154, R0, R5 ;  /* 0x000000009a9a7224 */ /* 0x000fe200078e0205 */
[----:B------:R-:W-:Y:S01]  /*87d0*/  LOP3.LUT R5, R12, R7, RZ, 0xc0, !PT ;  /* 0x000000070c057212 */ /* 0x000fe200078ec0ff */
[----:B--2---:R-:W-:-:S02]  /*87e0*/  IMAD R0, R3, R30, R14 ;  /* 0x0000001e03007224 */ /* 0x004fc400078e020e */
[----:B------:R-:W-:Y:S02]  /*87f0*/  @P0 IMAD R21, R15, R13, R24 ;  /* 0x0000000d0f150224 */ /* 0x000fe400078e0218 */
[----:B------:R-:W-:Y:S01]  /*8800*/  IMAD R3, R0, R20, R5 ;  /* 0x0000001400037224 */ /* 0x000fe200078e0205 */
[----:B------:R-:W-:Y:S01]  /*8810*/  PRMT R0, R4, 0x7610, R0 ;  /* 0x0000761004007816 */ /* 0x000fe20000000000 */
[----:B------:R-:W-:-:S05]  /*8820*/  IMAD R154, R154, R31, R21 ;  /* 0x0000001f9a9a7224 */ /* 0x000fca00078e0215 */
[----:B------:R-:W-:Y:S02]  /*8830*/  SEL R153, R3, R154, !P0 ;  /* 0x0000009a03997207 */ /* 0x000fe40004000000 */
[----:B------:R-:W-:-:S07]  /*8840*/  SEL R154, R154, R3, !P0 ;  /* 0x000000039a9a7207 */ /* 0x000fce0004000000 */
.L_x_294:
[----:B------:R-:W-:-:S13]  /*8850*/  LOP3.LUT P0, RZ, R0, 0xff, RZ, 0xc0, !PT ;  /* 0x000000ff00ff7812 */ /* 0x000fda000780c0ff */
[----:B------:R-:W-:Y:S05]  /*8860*/  @P0 BRA `(.L_x_297) ;  /* 0xffffff8800940947 */ /* 0x000fea000383ffff */
[----:B------:R-:W-:Y:S05]  /*8870*/  EXIT ;  /* 0x000000000000794d */ /* 0x000fea0003800000 */
.L_x_8:
[----:B0-----:R-:W-:Y:S01]  /*8880*/  ULDC.64 UR4, c[0x0][0x650] ;  /* 0x0001940000047ab9 */ /* 0x001fe20000000a00 */
        /* <DEDUP_REMOVED lines=25> */
.L_x_299:
[----:B------:R-:W0:Y:S01]  /*8a20*/  LDC.64 R28, c[0x0][0x640] ;  /* 0x00019000ff1c7b82 */ /* 0x000e220000000a00 */
[-CC-:B------:R-:W-:Y:S01]  /*8a30*/  SHF.R.U64 R22, R12, R6.reuse, R13.reuse ;  /* 0x000000060c167219 */ /* 0x180fe2000000120d */
[----:B------:R-:W-:Y:S01]  /*8a40*/  IMAD.MOV.U32 R30, RZ, RZ, 0x1 ;  /* 0x00000001ff1e7424 */ /* 0x000fe200078e00ff */
[----:B------:R-:W-:Y:S02]  /*8a50*/  SHF.R.U32.HI R6, RZ, R6, R13 ;  /* 0x00000006ff067219 */ /* 0x000fe4000001160d */
        /* <DEDUP_REMOVED lines=8> */
[----:B------:R-:W-:Y:S01]  /*8ae0*/  IMAD.IADD R9, R9, 0x1, R11 ;  /* 0x0000000109097824 */ /* 0x000fe200078e020b */
[----:B0-----:R-:W-:-:S04]  /*8af0*/  ISETP.NE.U32.AND P0, PT, R28, RZ, PT ;  /* 0x000000ff1c00720c */ /* 0x001fc80003f05070 */
[----:B------:R-:W-:Y:S02]  /*8b00*/  ISETP.NE.AND.EX P0, PT, R29, RZ, PT, P0 ;  /* 0x000000ff1d00720c */ /* 0x000fe40003f05300 */
[----:B------:R-:W0:Y:S01]  /*8b10*/  LDC R20, c[0x0][0x600] ;  /* 0x00018000ff147b82 */ /* 0x000e220000000800 */
[-CC-:B-1----:R-:W-:Y:S01]  /*8b20*/  SHF.R.U64 R14, R8, R10.reuse, R9.reuse ;  /* 0x0000000a080e7219 */ /* 0x182fe20000001209 */
[----:B------:R-:W-:Y:S01]  /*8b30*/  IMAD.MOV.U32 R8, RZ, RZ, -0x1 ;  /* 0xffffffffff087424 */ /* 0x000fe200078e00ff */
[----:B------:R-:W-:-:S05]  /*8b40*/  SHF.R.U32.HI R9, RZ, R10, R9 ;  /* 0x0000000aff097219 */ /* 0x000fca0000011609 */
[----:B------:R-:W1:Y:S01]  /*8b50*/  LDC R26, c[0x0][0x648] ;  /* 0x00019200ff1a7b82 */ /* 0x000e620000000800 */
[-CC-:B--2---:R-:W-:Y:S02]  /*8b60*/  SHF.R.U64 R21, R14, R12.reuse, R9.reuse ;  /* 0x0000000c0e157219 */ /* 0x184fe40000001209 */
[----:B------:R-:W-:-:S05]  /*8b70*/  SHF.R.U32.HI R6, RZ, R12, R9 ;  /* 0x0000000cff067219 */ /* 0x000fca0000011609 */
[----:B------:R-:W2:Y:S01]  /*8b80*/  LDC R27, c[0x0][0x638] ;  /* 0x00018e00ff1b7b82 */ /* 0x000ea20000000800 */
[-C--:B---3--:R-:W-:Y:S02]  /*8b90*/  SHF.L.U32 R8, R8, R25.reuse, RZ ;  /* 0x0000001908087219 */ /* 0x088fe400000006ff */
[-CC-:B------:R-:W-:Y:S02]  /*8ba0*/  SHF.R.U64 R23, R21, R25.reuse, R6.reuse ;  /* 0x0000001915177219 */ /* 0x180fe40000001206 */
[----:B------:R-:W-:Y:S02]  /*8bb0*/  LOP3.LUT R32, RZ, R8, RZ, 0x33, !PT ;  /* 0x00000008ff207212 */ /* 0x000fe400078e33ff */
[----:B------:R-:W-:Y:S01]  /*8bc0*/  SHF.R.U32.HI R9, RZ, R25, R6 ;  /* 0x00000019ff097219 */ /* 0x000fe20000011606 */
[----:B------:R-:W3:Y:S01]  /*8bd0*/  LDC R31, c[0x0][0x610] ;  /* 0x00018400ff1f7b82 */ /* 0x000ee20000000800 */
[----:B------:R-:W-:Y:S01]  /*8be0*/  IMAD.MOV.U32 R8, RZ, RZ, R23 ;  /* 0x000000ffff087224 */ /* 0x000fe200078e0017 */
[----:B------:R-:W-:Y:S06]  /*8bf0*/  @!P0 BRA `(.L_x_300) ;  /* 0x0000000000288947 */ /* 0x000fec0003800000 */
        /* <DEDUP_REMOVED lines=10> */
.L_x_300:
[----:B------:R-:W-:Y:S02]  /*8ca0*/  ISETP.NE.AND P0, PT, R2, 0x1, PT ;  /* 0x000000010200780c */ /* 0x000fe40003f05270 */
[----:B-1----:R-:W-:Y:S01]  /*8cb0*/  SHF.R.U64 R6, R8, R26, R9 ;  /* 0x0000001a08067219 */ /* 0x002fe20000001209 */
[----:B0-----:R-:W-:Y:S01]  /*8cc0*/  VIADD R9, R20, 0xffffffff ;  /* 0xffffffff14097836 */ /* 0x001fe20000000000 */
[----:B------:R-:W-:Y:S02]  /*8cd0*/  SHF.L.U32 R30, R30, R25, RZ ;  /* 0x000000191e1e7219 */ /* 0x000fe400000006ff */
[----:B------:R-:W-:Y:S01]  /*8ce0*/  LOP3.LUT R5, R21, R32, RZ, 0xc0, !PT ;  /* 0x0000002015057212 */ /* 0x000fe200078ec0ff */
[----:B------:R-:W-:-:S04]  /*8cf0*/  IMAD.MOV R8, RZ, RZ, -R6 ;  /* 0x000000ffff087224 */ /* 0x000fc800078e0a06 */
[----:B------:R-:W-:Y:S01]  /*8d00*/  IMAD R6, R30, R6, R5 ;  /* 0x000000061e067224 */ /* 0x000fe200078e0205 */
[----:B------:R-:W-:Y:S01]  /*8d10*/  LOP3.LUT R5, R14, R9, RZ, 0xc0, !PT ;  /* 0x000000090e057212 */ /* 0x000fe200078ec0ff */
[----:B------:R-:W-:Y:S02]  /*8d20*/  @P0 IMAD R3, R7, R24, R4 ;  /* 0x0000001807030224 */ /* 0x000fe400078e0204 */
[----:B--2---:R-:W-:Y:S02]  /*8d30*/  IMAD R4, R8, R27, R23 ;  /* 0x0000001b08047224 */ /* 0x004fe400078e0217 */
[----:B---3--:R-:W-:Y:S02]  /*8d40*/  IMAD R3, R6, R31, R3 ;  /* 0x0000001f06037224 */ /* 0x008fe400078e0203 */
[----:B------:R-:W-:Y:S02]  /*8d50*/  IMAD R4, R4, R20, R5 ;  /* 0x0000001404047224 */ /* 0x000fe400078e0205 */
[----:B------:R-:W-:-:S02]  /*8d60*/  IMAD.MOV.U32 R8, RZ, RZ, 0x1 ;  /* 0x00000001ff087424 */ /* 0x000fc400078e00ff */
[----:B------:R-:W-:Y:S01]  /*8d70*/  IMAD.MOV.U32 R6, RZ, RZ, R22 ;  /* 0x000000ffff067224 */ /* 0x000fe200078e0016 */
[----:B------:R-:W-:Y:S02]  /*8d80*/  SEL R20, R4, R3, !P0 ;  /* 0x0000000304147207 */ /* 0x000fe40004000000 */
[----:B------:R-:W-:-:S07]  /*8d90*/  SEL R21, R3, R4, !P0 ;  /* 0x0000000403157207 */ /* 0x000fce0004000000 */
.L_x_298:
[----:B------:R-:W-:-:S08]  /*8da0*/  NOP ;  /* 0x0000000000007918 */ /* 0x000fd00000000000 */
[----:B------:R-:W0:-:S00]  /*8db0*/  USETMAXREG.DEALLOC.CTAPOOL 0x28 ;  /* 0x00000028000079c8 */ /* 0x000e0000080e0500 */
[----:B0-----:R-:W-:-:S13]  /*8dc0*/  ISETP.NE.AND P0, PT, R0, RZ, PT ;  /* 0x000000ff0000720c */ /* 0x001fda0003f05270 */
[----:B------:R-:W-:Y:S05]  /*8dd0*/  @P0 EXIT ;  /* 0x000000000000094d */ /* 0x000fea0003800000 */
[----:B------:R-:W-:Y:S01]  /*8de0*/  LOP3.LUT P0, RZ, R8, 0xff, RZ, 0xc0, !PT ;  /* 0x000000ff08ff7812 */ /* 0x000fe2000780c0ff */
[----:B------:R-:W-:Y:S02]  /*8df0*/  IMAD.MOV.U32 R0, RZ, RZ, 0x1 ;  /* 0x00000001ff007424 */ /* 0x000fe400078e00ff */
[----:B------:R-:W-:-:S10]  /*8e00*/  IMAD.MOV.U32 R3, RZ, RZ, RZ ;  /* 0x000000ffff037224 */ /* 0x000fd400078e00ff */
[----:B------:R-:W-:Y:S05]  /*8e10*/  @!P0 BRA `(.L_x_301) ;  /* 0x0000000c00488947 */ /* 0x000fea0003800000 */
[----:B------:R-:W0:Y:S01]  /*8e20*/  LDC R0, c[0x0][0x28c] ;  /* 0x0000a300ff007b82 */ /* 0x000e220000000800 */
[----:B------:R-:W1:Y:S01]  /*8e30*/  S2R R11, SR_CgaCtaId ;  /* 0x00000000000b7919 */ /* 0x000e620000008800 */
[----:B------:R-:W-:Y:S01]  /*8e40*/  ULDC UR5, c[0x0][0x658] ;  /* 0x0001960000057ab9 */ /* 0x000fe20000000800 */
[----:B------:R-:W-:Y:S01]  /*8e50*/  UMOV UR7, 0xffffffff ;  /* 0xffffffff00077882 */ /* 0x000fe20000000000 */
[----:B------:R-:W-:Y:S01]  /*8e60*/  ULDC UR6, c[0x0][0xc] ;  /* 0x0000030000067ab9 */ /* 0x000fe20000000800 */
[----:B------:R-:W-:Y:S01]  /*8e70*/  USHF.L.U32 UR8, UR7, UR5, URZ ;  /* 0x0000000507087299 */ /* 0x000fe2000800063f */
[----:B------:R-:W-:Y:S01]  /*8e80*/  BSSY B0, `(.L_x_301) ;  /* 0x00000cb000007945 */ /* 0x000fe20003800000 */
[----:B------:R-:W-:Y:S01]  /*8e90*/  UMOV UR9, 0x1 ;  /* 0x0000000100097882 */ /* 0x000fe20000000000 */
[----:B------:R-:W-:Y:S01]  /*8ea0*/  ULDC UR7, c[0x0][0x10] ;  /* 0x0000040000077ab9 */ /* 0x000fe20000000800 */
[----:B------:R-:W-:Y:S01]  /*8eb0*/  USHF.L.U32 UR18, UR9, UR5, URZ ;  /* 0x0000000509127299 */ /* 0x000fe2000800063f */
[----:B------:R-:W-:Y:S01]  /*8ec0*/  IMAD.MOV.U32 R9, RZ, RZ, 0x1 ;  /* 0x00000001ff097424 */ /* 0x000fe200078e00ff */
[----:B------:R-:W-:Y:S01]  /*8ed0*/  UIMAD.WIDE.U32 UR6, UR6, UR7, URZ ;  /* 0x00000007060672a5 */ /* 0x000fe2000f8e003f */
[----:B------:R-:W-:Y:S01]  /*8ee0*/  LOP3.LUT R8, R19, 0x2, RZ, 0xfc, !PT ;  /* 0x0000000213087812 */ /* 0x000fe200078efcff */
[----:B------:R-:W-:Y:S01]  /*8ef0*/  ULDC UR5, c[0x0][0x14] ;  /* 0x0000050000057ab9 */ /* 0x000fe20000000800 */
[----:B------:R-:W-:Y:S01]  /*8f00*/  ULDC UR4, c[0x0][0x600] ;  /* 0x0001800000047ab9 */ /* 0x000fe20000000800 */
[----:B------:R-:W-:-:S02]  /*8f10*/  UIMAD.WIDE.U32 UR22, UR6, UR5, URZ ;  /* 0x00000005061672a5 */ /* 0x000fc4000f8e003f */
[----:B------:R-:W-:Y:S02]  /*8f20*/  UIMAD UR13, UR7, UR5, URZ ;  /* 0x00000005070d72a4 */ /* 0x000fe4000f8e023f */
[----:B------:R-:W-:Y:S02]  /*8f30*/  UIADD3 UR4, UR4, -0x1, URZ ;  /* 0xffffffff04047890 */ /* 0x000fe4000fffe03f */
[----:B------:R-:W-:Y:S02]  /*8f40*/  ULOP3.LUT UR17, URZ, UR8, URZ, 0x33, !UPT ;  /* 0x000000083f117292 */ /* 0x000fe4000f8e333f */
[----:B------:R-:W-:Y:S01]  /*8f50*/  UIADD3 UR13, UR23, UR13, URZ ;  /* 0x0000000d170d7290 */ /* 0x000fe2000fffe03f */
[----:B0-----:R-:W-:Y:S01]  /*8f60*/  VIADD R0, R0, 0x3f ;  /* 0x0000003f00007836 */ /* 0x001fe20000000000 */
[----:B------:R-:W-:-:S04]  /*8f70*/  ULDC.64 UR24, c[0x0][0x198] ;  /* 0x0000660000187ab9 */ /* 0x000fc80000000a00 */
[----:B------:R-:W-:Y:S01]  /*8f80*/  SHF.R.S32.HI R3, RZ, 0x1f, R0 ;  /* 0x0000001fff037819 */ /* 0x000fe20000011400 */
[----:B-1----:R-:W-:-:S03]  /*8f90*/  IMAD.SHL.U32 R4, R11, 0x2000, RZ ;  /* 0x000020000b047824 */ /* 0x002fc600078e00ff */
[----:B------:R-:W-:Y:S01]  /*8fa0*/  LEA.HI R10, R3, R0, RZ, 0x6 ;  /* 0x00000000030a7211 */ /* 0x000fe200078f30ff */
[----:B------:R-:W-:Y:S02]  /*8fb0*/  IMAD.SHL.U32 R11, R11, 0x80, RZ ;  /* 0x000000800b0b7824 */ /* 0x000fe400078e00ff */
[----:B------:R-:W-:Y:S01]  /*8fc0*/  IMAD.MOV.U32 R0, RZ, RZ, 0x1 ;  /* 0x00000001ff007424 */ /* 0x000fe200078e00ff */
[----:B------:R-:W-:Y:S01]  /*8fd0*/  LOP3.LUT R4, R4, 0x2000, RZ, 0xc0, !PT ;  /* 0x0000200004047812 */ /* 0x000fe200078ec0ff */
[----:B------:R-:W-:Y:S01]  /*8fe0*/  IMAD.MOV.U32 R3, RZ, RZ, RZ ;  /* 0x000000ffff037224 */ /* 0x000fe200078e00ff */
[----:B------:R-:W-:Y:S02]  /*8ff0*/  SHF.R.S32.HI R10, RZ, 0x6, R10 ;  /* 0x00000006ff0a7819 */ /* 0x000fe4000001140a */
[----:B------:R-:W-:Y:S01]  /*9000*/  LOP3.LUT R11, R11, 0x80, RZ, 0xc0, !PT ;  /* 0x000000800b0b7812 */ /* 0x000fe200078ec0ff */
[----:B------:R-:W-:Y:S02]  /*9010*/  VIADD R12, R4, 0x12180 ;  /* 0x00012180040c7836 */ /* 0x000fe40000000000 */
[----:B------:R-:W-:-:S07]  /*9020*/  VIADD R13, R10, 0x1 ;  /* 0x000000010a0d7836 */ /* 0x000fce0000000000 */
.L_x_312:
[----:B------:R-:W-:-:S03]  /*9030*/  UMOV UR5, 0xffffffff ;  /* 0xffffffff00057882 */ /* 0x000fc60000000000 */
[----:B------:R-:W-:Y:S05]  /*9040*/  BRA.DIV UR5, `(.L_x_302) ;  /* 0x0000001205587947 */ /* 0x000fea000b800000 */
[----:B------:R-:W-:-:S13]  /*9050*/  ELECT P6, URZ, PT ;  /* 0x00000000003f782f */ /* 0x000fda00038c0000 */
.L_x_328:
[----:B------:R-:W0:Y:S01]  /*9060*/  LDC R4, c[0x0][0x28c] ;  /* 0x0000a300ff047b82 */ /* 0x000e220000000800 */
[----:B------:R-:W-:Y:S01]  /*9070*/  BSSY B1, `(.L_x_303) ;  /* 0x0000038000017945 */ /* 0x000fe20003800000 */
[----:B0-----:R-:W-:-:S13]  /*9080*/  ISETP.LT.OR P6, PT, R4, 0x1, !P6 ;  /* 0x000000010400780c */ /* 0x001fda00077c1670 */
[----:B------:R-:W-:Y:S05]  /*9090*/  @P6 BRA `(.L_x_304) ;  /* 0x0000000000d46947 */ /* 0x000fea0003800000 */
[----:B------:R-:W-:Y:S02]  /*90a0*/  IMAD R20, R20, 0x100, R11 ;  /* 0x0000010014147824 */ /* 0x000fe400078e020b */
[----:B------:R-:W-:Y:S02]  /*90b0*/  IMAD.SHL.U32 R21, R21, 0x80, RZ ;  /* 0x0000008015157824 */ /* 0x000fe400078e00ff */
[----:B------:R-:W-:Y:S02]  /*90c0*/  IMAD.MOV.U32 R24, RZ, RZ, RZ ;  /* 0x000000ffff187224 */ /* 0x000fe400078e00ff */
[----:B------:R-:W-:Y:S02]  /*90d0*/  IMAD.MOV.U32 R4, RZ, RZ, R13 ;  /* 0x000000ffff047224 */ /* 0x000fe400078e000d */
[----:B------:R-:W-:Y:S02]  /*90e0*/  IMAD.MOV.U32 R5, RZ, RZ, R0 ;  /* 0x000000ffff057224 */ /* 0x000fe400078e0000 */
[----:B------:R-:W-:-:S07]  /*90f0*/  IMAD.MOV.U32 R7, RZ, RZ, R3 ;  /* 0x000000ffff077224 */ /* 0x000fce00078e0003 */
.L_x_307:
[----:B------:R-:W0:Y:S01]  /*9100*/  S2R R15, SR_CgaCtaId ;  /* 0x00000000000f7919 */ /* 0x000e220000008800 */
[----:B------:R-:W-:Y:S02]  /*9110*/  MOV R14, 0x400 ;  /* 0x00000400000e7802 */ /* 0x000fe40000000f00 */
[----:B------:R-:W-:Y:S02]  /*9120*/  LOP3.LUT P1, RZ, R18, 0x7f, RZ, 0xc0, !PT ;  /* 0x0000007f12ff7812 */ /* 0x000fe4000782c0ff */
[----:B0-----:R-:W-:Y:S02]  /*9130*/  LEA R22, R15, R14, 0x18 ;  /* 0x0000000e0f167211 */ /* 0x001fe400078ec0ff */
[----:B------:R-:W-:-:S09]  /*9140*/  SHF.L.U32 R14, R5, 0x1f, RZ ;  /* 0x0000001f050e7819 */ /* 0x000fd200000006ff */
[----:B------:R-:W0:Y:S01]  /*9150*/  @!P1 LDC R15, c[0x0][0x500] ;  /* 0x00014000ff0f9b82 */ /* 0x000e220000000800 */
[----:B------:R-:W-:-:S04]  /*9160*/  IMAD R23, R7, 0x8, R22 ;  /* 0x0000000807177824 */ /* 0x000fc800078e0216 */
[----:B------:R-:W1:Y:S02]  /*9170*/  SYNCS.PHASECHK.TRANS64.TRYWAIT P0, [R23+URZ+0x48], R14 ;  /* 0x0000480e170075a7 */ /* 0x000e64000800017f */
[----:B-1----:R-:W-:Y:S05]  /*9180*/  @!P0 BRA `(.L_x_305) ;  /* 0x0000001000288947 */ /* 0x002fea0003800000 */
.L_x_329:
[----:B-1----:R-:W-:Y:S01]  /*9190*/  PRMT R14, R8, 0x9910, RZ ;  /* 0x00009910080e7816 */ /* 0x002fe200000000ff */
[----:B0-----:R0:W-:Y:S03]  /*91a0*/  @!P1 SYNCS.ARRIVE.TRANS64 RZ, [R23+URZ], R15 ;  /* 0x0000000f17ff99a7 */ /* 0x0011e6000800003f */
[----:B------:R-:W-:-:S13]  /*91b0*/  ISETP.NE.AND P0, PT, R14, 0x2, PT ;  /* 0x000000020e00780c */ /* 0x000fda0003f05270 */
[----:B0-----:R-:W-:Y:S05]  /*91c0*/  @P0 BRA `(.L_x_306) ;  /* 0x0000000000040947 */ /* 0x001fea0003800000 */
[----:B------:R-:W-:Y:S01]  /*91d0*/  BPT.TRAP 0x1 ;  /* 0x000000040000795c */ /* 0x000fe20000300000 */
.L_x_306:
[----:B------:R-:W-:Y:S01]  /*91e0*/  R2UR UR19, R22 ;  /* 0x00000000161372ca */ /* 0x000fe200000e0000 */
[----:B------:R-:W-:Y:S01]  /*91f0*/  IMAD R22, R7, 0x2000, R22 ;  /* 0x0000200007167824 */ /* 0x000fe200078e0216 */
[----:B------:R-:W-:Y:S01]  /*9200*/  R2UR UR9, R23 ;  /* 0x00000000170972ca */ /* 0x000fe200000e0000 */
[----:B------:R-:W-:Y:S01]  /*9210*/  IMAD R14, R7, 0x4000, R12 ;  /* 0x00004000070e7824 */ /* 0x000fe200078e020c */
[----:B------:R-:W-:Y:S01]  /*9220*/  UIADD3 UR6, UP0, UR24, 0xf0, URZ ;  /* 0x000000f018067890 */ /* 0x000fe2000ff1e03f */
[----:B------:R-:W-:Y:S01]  /*9230*/  VIADD R4, R4, 0xffffffff ;  /* 0xffffffff04047836 */ /* 0x000fe20000000000 */
[----:B------:R-:W-:Y:S01]  /*9240*/  R2UR UR5, R22 ;  /* 0x00000000160572ca */ /* 0x000fe200000e0000 */
[----:B------:R-:W-:Y:S01]  /*9250*/  UIADD3 UR26, UP1, UR24, 0x1f0, URZ ;  /* 0x000001f0181a7890 */ /* 0x000fe2000ff3e03f */
[----:B------:R-:W-:Y:S01]  /*9260*/  R2UR UR8, R14 ;  /* 0x000000000e0872ca */ /* 0x000fe200000e0000 */
[----:B------:R-:W-:Y:S01]  /*9270*/  UIADD3.X UR7, URZ, UR25, URZ, UP0, !UPT ;  /* 0x000000193f077290 */ /* 0x000fe200087fe43f */
[----:B------:R-:W-:Y:S01]  /*9280*/  R2UR UR11, R21 ;  /* 0x00000000150b72ca */ /* 0x000fe200000e0000 */
[----:B------:R-:W-:Y:S01]  /*9290*/  VIADD R7, R7, 0x1 ;  /* 0x0000000107077836 */ /* 0x000fe20000000000 */
[----:B------:R-:W-:Y:S01]  /*92a0*/  R2UR UR10, R24 ;  /* 0x00000000180a72ca */ /* 0x000fe200000e0000 */
[----:B------:R-:W-:Y:S01]  /*92b0*/  UIADD3.X UR27, URZ, UR25, URZ, UP1, !UPT ;  /* 0x000000193f1b7290 */ /* 0x000fe20008ffe43f */
[----:B------:R-:W-:Y:S01]  /*92c0*/  R2UR UR12, R6 ;  /* 0x00000000060c72ca */ /* 0x000fe200000e0000 */
[----:B------:R-:W-:Y:S01]  /*92d0*/  UMOV UR14, 0x0 ;  /* 0x00000000000e7882 */ /* 0x000fe20000000000 */
[----:B------:R-:W-:Y:S01]  /*92e0*/  R2UR UR20, R20 ;  /* 0x00000000141472ca */ /* 0x000fe200000e0000 */
[----:B------:R-:W-:Y:S01]  /*92f0*/  UMOV UR15, 0x10000000 ;  /* 0x10000000000f7882 */ /* 0x000fe20000000000 */
[----:B------:R-:W-:Y:S01]  /*9300*/  ISETP.GT.AND P1, PT, R4, 0x1, PT ;  /* 0x000000010400780c */ /* 0x000fe20003f24270 */
[----:B------:R-:W-:Y:S01]  /*9310*/  UIADD3 UR16, UR5, 0x180, URZ ;  /* 0x0000018005107890 */ /* 0x000fe2000fffe03f */
[----:B------:R-:W-:Y:S01]  /*9320*/  ISETP.NE.AND P0, PT, R7, 0x9, PT ;  /* 0x000000090700780c */ /* 0x000fe20003f05270 */
[----:B------:R-:W-:Y:S01]  /*9330*/  UIADD3 UR5, UR19, UR8, URZ ;  /* 0x0000000813057290 */ /* 0x000fe2000fffe03f */
[----:B------:R-:W-:Y:S01]  /*9340*/  VIADD R24, R24, 0x40 ;  /* 0x0000004018187836 */ /* 0x000fe20000000000 */
[----:B------:R-:W-:Y:S01]  /*9350*/  UMOV UR21, 0x30000 ;  /* 0x0003000000157882 */ /* 0x000fe20000000000 */
[----:B------:R-:W-:-:S02]  /*9360*/  SEL R14, RZ, 0x1, P0 ;  /* 0x00000001ff0e7807 */ /* 0x000fc40000000000 */
[----:B------:R-:W-:Y:S01]  /*9370*/  UMOV UR8, UR16 ;  /* 0x0000001000087c82 */ /* 0x000fe20008000000 */
[----:B------:R-:W-:Y:S01]  /*9380*/  SEL R7, R7, RZ, P0 ;  /* 0x000000ff07077207 */ /* 0x000fe20000000000 */
[----:B------:R0:W-:Y:S01]  /*9390*/  UTMALDG.3D [UR8], [UR6], desc[UR14] ;  /* 0x00000e08060075b4 */ /* 0x0001e20008011000 */
[----:B------:R-:W-:Y:S01]  /*93a0*/  LOP3.LUT R5, R5, R14, RZ, 0x3c, !PT ;  /* 0x0000000e05057212 */ /* 0x000fe200078e3cff */
[----:B0-----:R-:W-:Y:S01]  /*93b0*/  UMOV UR11, UR20 ;  /* 0x00000014000b7c82 */ /* 0x001fe20008000000 */
[----:B------:R-:W-:Y:S02]  /*93c0*/  UMOV UR8, UR5 ;  /* 0x0000000500087c82 */ /* 0x000fe40008000000 */
[----:B------:R0:W-:Y:S02]  /*93d0*/  UTMALDG.3D.MULTICAST [UR8], [UR26], UR21, desc[UR14] ;  /* 0x00000e081a0073b4 */ /* 0x0001e40008011815 */
[----:B0-----:R-:W-:Y:S05]  /*93e0*/  @P1 BRA `(.L_x_307) ;  /* 0xfffffffc00441947 */ /* 0x001fea000383ffff */
.L_x_304:
[----:B------:R-:W-:Y:S05]  /*93f0*/  BSYNC B1 ;  /* 0x0000000000017941 */ /* 0x000fea0003800000 */
.L_x_303:
[----:B------:R-:W-:Y:S01]  /*9400*/  LOP3.LUT P1, RZ, R9, 0xff, RZ, 0xc0, !PT ;  /* 0x000000ff09ff7812 */ /* 0x000fe2000782c0ff */
[C---:B------:R-:W-:Y:S01]  /*9410*/  IMAD.IADD R6, R10.reuse, 0x1, R3 ;  /* 0x000000010a067824 */ /* 0x040fe200078e0203 */
[----:B------:R-:W-:Y:S01]  /*9420*/  ULDC.64 UR6, c[0x0][0x650] ;  /* 0x0001940000067ab9 */ /* 0x000fe20000000a00 */
[----:B------:R-:W-:Y:S01]  /*9430*/  ISETP.GE.U32.AND P2, PT, R10, 0x9, PT ;  /* 0x000000090a00780c */ /* 0x000fe20003f46070 */
[----:B------:R-:W-:Y:S01]  /*9440*/  BSSY B1, `(.L_x_308) ;  /* 0x000006c000017945 */ /* 0x000fe20003800000 */
[----:B------:R-:W-:Y:S01]  /*9450*/  IMAD.MOV.U32 R21, RZ, RZ, -0x1 ;  /* 0xffffffffff157424 */ /* 0x000fe200078e00ff */
[----:B------:R-:W-:Y:S01]  /*9460*/  ISETP.GT.U32.AND P0, PT, R6, 0x8, PT ;  /* 0x000000080600780c */ /* 0x000fe20003f04070 */
[----:B------:R-:W-:Y:S01]  /*9470*/  IMAD.MOV.U32 R20, RZ, RZ, -0x1 ;  /* 0xffffffffff147424 */ /* 0x000fe200078e00ff */
[----:B------:R-:W-:Y:S02]  /*9480*/  PRMT R9, RZ, 0x7610, R9 ;  /* 0x00007610ff097816 */ /* 0x000fe40000000009 */
[----:B------:R-:W-:-:S03]  /*9490*/  ISETP.LT.U32.AND P0, PT, R10, 0x9, P0 ;  /* 0x000000090a00780c */ /* 0x000fc60000701070 */
[----:B------:R-:W0:Y:S01]  /*94a0*/  @P1 S2R R5, SR_CgaCtaId ;  /* 0x0000000000051919 */ /* 0x000e220000008800 */
[----:B------:R-:W-:-:S04]  /*94b0*/  @P1 MOV R4, 0x400 ;  /* 0x0000040000041802 */ /* 0x000fc80000000f00 */
[----:B0-----:R-:W-:Y:S01]  /*94c0*/  @P1 LEA R3, R5, R4, 0x18 ;  /* 0x0000000405031211 */ /* 0x001fe200078ec0ff */
[----:B------:R-:W-:-:S03]  /*94d0*/  IMAD.WIDE.U32 R4, R6, 0x38e38e39, RZ ;  /* 0x38e38e3906047825 */ /* 0x000fc600078e00ff */
[----:B------:R0:W-:Y:S01]  /*94e0*/  @P1 SYNCS.ARRIVE.TRANS64.A1T0 RZ, [R3+URZ+0xa8], RZ ;  /* 0x0000a8ff03ff19a7 */ /* 0x0001e2000810003f */
[----:B------:R-:W-:Y:S02]  /*94f0*/  IADD3 R16, P1, R16, UR22, RZ ;  /* 0x0000001610107c10 */ /* 0x000fe4000ff3e0ff */
[----:B------:R-:W-:Y:S02]  /*9500*/  SHF.R.U32.HI R5, RZ, 0x1, R5 ;  /* 0x00000001ff057819 */ /* 0x000fe40000011605 */
[----:B------:R-:W-:Y:S02]  /*9510*/  IADD3.X R17, R17, UR13, RZ, P1, !PT ;  /* 0x0000000d11117c10 */ /* 0x000fe40008ffe4ff */
[----:B------:R-:W-:Y:S02]  /*9520*/  PRMT R4, RZ, 0x7610, R4 ;  /* 0x00007610ff047816 */ /* 0x000fe40000000004 */
[----:B0-----:R-:W-:Y:S02]  /*9530*/  SEL R3, RZ, 0x1, !P0 ;  /* 0x00000001ff037807 */ /* 0x001fe40004000000 */
[----:B------:R-:W-:-:S02]  /*9540*/  ISETP.GE.U32.AND P0, PT, R16, UR6, PT ;  /* 0x0000000610007c0c */ /* 0x000fc4000bf06070 */
[----:B------:R-:W-:Y:S01]  /*9550*/  LOP3.LUT R0, R0, R3, RZ, 0x3c, !PT ;  /* 0x0000000300007212 */ /* 0x000fe200078e3cff */
[----:B------:R-:W-:Y:S01]  /*9560*/  IMAD R3, R5, -0x9, R6 ;  /* 0xfffffff705037824 */ /* 0x000fe200078e0206 */
[----:B------:R-:W-:Y:S01]  /*9570*/  ISETP.GE.U32.AND.EX P0, PT, R17, UR7, PT, P0 ;  /* 0x0000000711007c0c */ /* 0x000fe2000bf06100 */
[----:B------:R-:W-:Y:S01]  /*9580*/  IMAD.MOV.U32 R6, RZ, RZ, -0x1 ;  /* 0xffffffffff067424 */ /* 0x000fe200078e00ff */
[----:B------:R-:W-:-:S11]  /*9590*/  @P2 LOP3.LUT R0, R0, 0x1, R5, 0x78, !PT ;  /* 0x0000000100002812 */ /* 0x000fd600078e7805 */
[----:B------:R-:W-:Y:S05]  /*95a0*/  @P0 BRA `(.L_x_309) ;  /* 0x0000000400540947 */ /* 0x000fea0003800000 */
[----:B------:R-:W0:Y:S01]  /*95b0*/  S2R R15, SR_CTAID.X ;  /* 0x00000000000f7919 */ /* 0x000e220000002500 */
[----:B------:R-:W-:Y:S01]  /*95c0*/  ULDC.64 UR6, c[0x0][0x628] ;  /* 0x00018a0000067ab9 */ /* 0x000fe20000000a00 */
[----:B------:R-:W-:Y:S01]  /*95d0*/  ULDC UR8, c[0x0][0x630] ;  /* 0x00018c0000087ab9 */ /* 0x000fe20000000800 */
[----:B------:R-:W-:Y:S01]  /*95e0*/  ISETP.NE.U32.AND P0, PT, RZ, UR6, PT ;  /* 0x00000006ff007c0c */ /* 0x000fe2000bf05070 */
[----:B------:R-:W1:Y:S01]  /*95f0*/  S2R R20, SR_CTAID.Y ;  /* 0x0000000000147919 */ /* 0x000e620000002600 */
[----:B------:R-:W-:Y:S01]  /*9600*/  ULDC UR9, c[0x0][0x150] ;  /* 0x0000540000097ab9 */ /* 0x000fe20000000800 */
[----:B------:R-:W-:Y:S01]  /*9610*/  IMAD.MOV.U32 R4, RZ, RZ, R16 ;  /* 0x000000ffff047224 */ /* 0x000fe200078e0010 */
[----:B------:R-:W-:Y:S01]  /*9620*/  ISETP.NE.AND.EX P0, PT, RZ, UR7, PT, P0 ;  /* 0x00000007ff007c0c */ /* 0x000fe2000bf05300 */
[----:B------:R-:W-:Y:S01]  /*9630*/  IMAD.MOV.U32 R5, RZ, RZ, R17 ;  /* 0x000000ffff057224 */ /* 0x000fe200078e0011 */
[----:B0-----:R-:W-:-:S11]  /*9640*/  I2FP.F32.U32 R22, R15 ;  /* 0x0000000f00167245 */ /* 0x001fd60000201000 */
[----:B------:R-:W-:Y:S05]  /*9650*/  @!P0 BRA `(.L_x_310) ;  /* 0x0000000000288947 */ /* 0x000fea0003800000 */
[----:B------:R-:W-:Y:S02]  /*9660*/  ULDC UR5, c[0x0][0x634] ;  /* 0x00018d0000057ab9 */ /* 0x000fe40000000800 */
[----:B------:R-:W-:-:S05]  /*9670*/  IADD3 R5, P0, R16, UR5, RZ ;  /* 0x0000000510057c10 */ /* 0x000fca000ff1e0ff */
[----:B------:R-:W-:-:S04]  /*9680*/  IMAD.X R21, RZ, RZ, R17, P0 ;  /* 0x000000ffff157224 */ /* 0x000fc800000e0611 */
[----:B------:R-:W-:-:S04]  /*9690*/  IMAD.WIDE.U32 R6, R21, UR6, RZ ;  /* 0x0000000615067c25 */ /* 0x000fc8000f8e00ff */
[----:B------:R-:W-:-:S04]  /*96a0*/  IMAD.WIDE.U32 R6, P0, R5, UR7, R6 ;  /* 0x0000000705067c25 */ /* 0x000fc8000f800006 */
[----:B------:R-:W-:-:S04]  /*96b0*/  IMAD.WIDE.U32 R4, R5, UR6, RZ ;  /* 0x0000000605047c25 */ /* 0x000fc8000f8e00ff */
[----:B------:R-:W-:Y:S01]  /*96c0*/  IMAD.MOV.U32 R4, RZ, RZ, R7 ;  /* 0x000000ffff047224 */ /* 0x000fe200078e0007 */
[----:B------:R-:W-:Y:S01]  /*96d0*/  IADD3 RZ, P1, R5, R6, RZ ;  /* 0x0000000605ff7210 */ /* 0x000fe20007f3e0ff */
[----:B------:R-:W-:-:S04]  /*96e0*/  IMAD.X R5, RZ, RZ, RZ, P0 ;  /* 0x000000ffff057224 */ /* 0x000fc800000e06ff */
[----:B------:R-:W-:-:S08]  /*96f0*/  IMAD.WIDE.U32.X R4, R21, UR7, R4, P1 ;  /* 0x0000000715047c25 */ /* 0x000fd000088e0404 */
.L_x_310:
[--C-:B------:R-:W-:Y:S01]  /*9700*/  SHF.R.U64 R14, R4, UR8, R5.reuse ;  /* 0x00000008040e7c19 */ /* 0x100fe20008001205 */
[----:B------:R-:W-:Y:S01]  /*9710*/  FMUL R22, R22, UR9 ;  /* 0x0000000916167c20 */ /* 0x000fe20008400000 */
[----:B------:R-:W-:Y:S01]  /*9720*/  SHF.R.U32.HI R4, RZ, UR8, R5 ;  /* 0x00000008ff047c19 */ /* 0x000fe20008011605 */
[----:B------:R-:W0:Y:S01]  /*9730*/  LDC R6, c[0x0][0x144] ;  /* 0x00005100ff067b82 */ /* 0x000e220000000800 */
[----:B------:R-:W-:Y:S01]  /*9740*/  IADD3 R5, P0, RZ, -R14, RZ ;  /* 0x8000000eff057210 */ /* 0x000fe20007f1e0ff */
[----:B------:R-:W-:Y:S01]  /*9750*/  ULDC UR5, c[0x0][0x154] ;  /* 0x0000550000057ab9 */ /* 0x000fe20000000800 */
[----:B-1----:R-:W-:Y:S01]  /*9760*/  I2FP.F32.U32 R7, R20 ;  /* 0x0000001400077245 */ /* 0x002fe20000201000 */
[----:B------:R-:W1:Y:S01]  /*9770*/  F2I.U32.TRUNC.NTZ R22, R22 ;  /* 0x0000001600167305 */ /* 0x000e62000020f000 */
[----:B------:R-:W-:Y:S01]  /*9780*/  ULDC.64 UR6, c[0x0][0x620] ;  /* 0x0001880000067ab9 */ /* 0x000fe20000000a00 */
[----:B------:R-:W-:Y:S01]  /*9790*/  IMAD.X R4, RZ, RZ, ~R4, P0 ;  /* 0x000000ffff047224 */ /* 0x000fe200000e0e04 */
[----:B------:R-:W-:Y:S01]  /*97a0*/  ISETP.NE.AND P2, PT, R2, 0x1, PT ;  /* 0x000000010200780c */ /* 0x000fe20003f45270 */
[----:B------:R-:W-:Y:S01]  /*97b0*/  FMUL R23, R7, UR5 ;  /* 0x0000000507177c20 */ /* 0x000fe20008400000 */
[----:B------:R-:W2:Y:S01]  /*97c0*/  LDC R25, c[0x0][0x148] ;  /* 0x00005200ff197b82 */ /* 0x000ea20000000800 */
[----:B------:R-:W-:Y:S01]  /*97d0*/  IMAD R4, R4, UR6, RZ ;  /* 0x0000000604047c24 */ /* 0x000fe2000f8e02ff */
[----:B------:R-:W-:-:S03]  /*97e0*/  ULDC UR5, c[0x0][0x618] ;  /* 0x0001860000057ab9 */ /* 0x000fc60000000800 */
[----:B------:R-:W3:Y:S01]  /*97f0*/  F2I.U32.TRUNC.NTZ R23, R23 ;  /* 0x0000001700177305 */ /* 0x000ee2000020f000 */
[C---:B------:R-:W-:Y:S02]  /*9800*/  IMAD R7, R5.reuse, UR7, R4 ;  /* 0x0000000705077c24 */ /* 0x040fe4000f8e0204 */
[----:B------:R-:W-:Y:S01]  /*9810*/  IMAD.WIDE.U32 R4, R5, UR6, R16 ;  /* 0x0000000605047c25 */ /* 0x000fe2000f8e0010 */
[----:B------:R-:W-:Y:S02]  /*9820*/  ULDC.64 UR6, c[0x0][0x640] ;  /* 0x0001900000067ab9 */ /* 0x000fe40000000a00 */
[----:B------:R-:W-:Y:S01]  /*9830*/  ISETP.NE.U32.AND P0, PT, RZ, UR6, PT ;  /* 0x00000006ff007c0c */ /* 0x000fe2000bf05070 */
[----:B------:R-:W-:Y:S02]  /*9840*/  IMAD.IADD R5, R5, 0x1, R7 ;  /* 0x0000000105057824 */ /* 0x000fe400078e0207 */
[----:B-1----:R-:W-:Y:S01]  /*9850*/  IMAD.MOV R22, RZ, RZ, -R22 ;  /* 0x000000ffff167224 */ /* 0x002fe200078e0a16 */
[----:B------:R-:W-:-:S02]  /*9860*/  ISETP.NE.AND.EX P0, PT, RZ, UR7, PT, P0 ;  /* 0x00000007ff007c0c */ /* 0x000fc4000bf05300 */
[----:B------:R-:W-:Y:S01]  /*9870*/  SHF.R.U64 R21, R4, UR5, R5 ;  /* 0x0000000504157c19 */ /* 0x000fe20008001205 */
[----:B0-----:R-:W-:Y:S01]  /*9880*/  IMAD R15, R6, R22, R15 ;  /* 0x00000016060f7224 */ /* 0x001fe200078e020f */
[----:B------:R-:W-:Y:S01]  /*9890*/  SHF.R.U32.HI R4, RZ, UR5, R5 ;  /* 0x00000005ff047c19 */ /* 0x000fe20008011605 */
[----:B------:R-:W-:Y:S01]  /*98a0*/  ULDC UR5, c[0x0][0x608] ;  /* 0x0001820000057ab9 */ /* 0x000fe20000000800 */
[----:B---3--:R-:W-:Y:S02]  /*98b0*/  IMAD.MOV R6, RZ, RZ, -R23 ;  /* 0x000000ffff067224 */ /* 0x008fe400078e0a17 */
[--C-:B------:R-:W-:Y:S02]  /*98c0*/  SHF.R.U64 R22, R21, UR5, R4.reuse ;  /* 0x0000000515167c19 */ /* 0x100fe40008001204 */
[----:B------:R-:W-:Y:S01]  /*98d0*/  SHF.R.U32.HI R5, RZ, UR5, R4 ;  /* 0x00000005ff057c19 */ /* 0x000fe20008011604 */
[----:B------:R-:W-:Y:S01]  /*98e0*/  ULDC UR5, c[0x0][0x658] ;  /* 0x0001960000057ab9 */ /* 0x000fe20000000800 */
[----:B--2---:R-:W-:-:S02]  /*98f0*/  @P2 IMAD R15, R25, R6, R20 ;  /* 0x00000006190f2224 */ /* 0x004fc400078e0214 */
[--C-:B------:R-:W-:Y:S02]  /*9900*/  SHF.R.U64 R20, R22, UR5, R5.reuse ;  /* 0x0000000516147c19 */ /* 0x100fe40008001205 */
[----:B------:R-:W-:-:S03]  /*9910*/  SHF.R.U32.HI R23, RZ, UR5, R5 ;  /* 0x00000005ff177c19 */ /* 0x000fc60008011605 */
[----:B------:R-:W-:Y:S02]  /*9920*/  IMAD.MOV.U32 R6, RZ, RZ, R20 ;  /* 0x000000ffff067224 */ /* 0x000fe400078e0014 */
[----:B------:R-:W-:Y:S01]  /*9930*/  IMAD.MOV.U32 R5, RZ, RZ, R23 ;  /* 0x000000ffff057224 */ /* 0x000fe200078e0017 */
[----:B------:R-:W-:Y:S06]  /*9940*/  @!P0 BRA `(.L_x_311) ;  /* 0x00000000002c8947 */ /* 0x000fec0003800000 */
        /* <DEDUP_REMOVED lines=9> */
[----:B------:R-:W-:-:S04]  /*99e0*/  IMAD.WIDE.U32.X R4, R23, UR7, R4, P1 ;  /* 0x0000000717047c25 */ /* 0x000fc800088e0404 */
[----:B------:R-:W-:-:S07]  /*99f0*/  IMAD.MOV.U32 R6, RZ, RZ, R4 ;  /* 0x000000ffff067224 */ /* 0x000fce00078e0004 */
.L_x_311:
[----:B------:R-:W-:Y:S01]  /*9a00*/  ULDC UR5, c[0x0][0x648] ;  /* 0x0001920000057ab9 */ /* 0x000fe20000000800 */
[----:B------:R-:W-:Y:S01]  /*9a10*/  LOP3.LUT R4, R22, UR17, RZ, 0xc0, !PT ;  /* 0x0000001116047c12 */ /* 0x000fe2000f8ec0ff */
[----:B------:R-:W-:Y:S01]  /*9a20*/  ULDC UR6, c[0x0][0x610] ;  /* 0x0001840000067ab9 */ /* 0x000fe20000000800 */
[----:B------:R-:W-:Y:S01]  /*9a30*/  SHF.R.U64 R5, R6, UR5, R5 ;  /* 0x0000000506057c19 */ /* 0x000fe20008001205 */
[----:B------:R-:W-:Y:S01]  /*9a40*/  ULDC UR5, c[0x0][0x638] ;  /* 0x00018e0000057ab9 */ /* 0x000fe20000000800 */
[----:B------:R-:W-:-:S03]  /*9a50*/  LOP3.LUT R21, R21, UR4, RZ, 0xc0, !PT ;  /* 0x0000000415157c12 */ /* 0x000fc6000f8ec0ff */
[----:B------:R-:W-:Y:S02]  /*9a60*/  IMAD.MOV R7, RZ, RZ, -R5 ;  /* 0x000000ffff077224 */ /* 0x000fe400078e0a05 */
[----:B------:R-:W-:Y:S02]  /*9a70*/  IMAD R4, R5, UR18, R4 ;  /* 0x0000001205047c24 */ /* 0x000fe4000f8e0204 */
[----:B------:R-:W-:Y:S01]  /*9a80*/  IMAD R20, R7, UR5, R20 ;  /* 0x0000000507147c24 */ /* 0x000fe2000f8e0214 */
[----:B------:R-:W-:Y:S01]  /*9a90*/  ULDC UR5, c[0x0][0x600] ;  /* 0x0001800000057ab9 */ /* 0x000fe20000000800 */
[----:B------:R-:W-:Y:S02]  /*9aa0*/  IMAD R15, R4, UR6, R15 ;  /* 0x00000006040f7c24 */ /* 0x000fe4000f8e020f */
[----:B------:R-:W-:Y:S02]  /*9ab0*/  IMAD R6, R20, UR5, R21 ;  /* 0x0000000514067c24 */ /* 0x000fe4000f8e0215 */
[----:B------:R-:W-:-:S03]  /*9ac0*/  IMAD.MOV.U32 R4, RZ, RZ, 0x1 ;  /* 0x00000001ff047424 */ /* 0x000fc600078e00ff */
[----:B------:R-:W-:Y:S02]  /*9ad0*/  SEL R20, R6, R15, !P2 ;  /* 0x0000000f06147207 */ /* 0x000fe40005000000 */
[----:B------:R-:W-:Y:S01]  /*9ae0*/  SEL R21, R15, R6, !P2 ;  /* 0x000000060f157207 */ /* 0x000fe20005000000 */
[----:B------:R-:W-:-:S07]  /*9af0*/  IMAD.MOV.U32 R6, RZ, RZ, R14 ;  /* 0x000000ffff067224 */ /* 0x000fce00078e000e */
.L_x_309:
[----:B------:R-:W-:Y:S05]  /*9b00*/  BSYNC B1 ;  /* 0x0000000000017941 */ /* 0x000fea0003800000 */
.L_x_308:
[----:B------:R-:W-:-:S13]  /*9b10*/  LOP3.LUT P0, RZ, R4, 0xff, RZ, 0xc0, !PT ;  /* 0x000000ff04ff7812 */ /* 0x000fda000780c0ff */
[----:B------:R-:W-:Y:S05]  /*9b20*/  @P0 BRA `(.L_x_312) ;  /* 0xfffffff400400947 */ /* 0x000fea000383ffff */
[----:B------:R-:W-:Y:S05]  /*9b30*/  BSYNC B0 ;  /* 0x0000000000007941 */ /* 0x000fea0003800000 */
.L_x_301:
[----:B------:R-:W-:-:S03]  /*9b40*/  UMOV UR5, 0xffffffff ;  /* 0xffffffff00057882 */ /* 0x000fc60000000000 */
[----:B------:R-:W-:Y:S05]  /*9b50*/  BRA.DIV UR5, `(.L_x_313) ;  /* 0x0000000605c87947 */ /* 0x000fea000b800000 */
[----:B------:R-:W-:-:S13]  /*9b60*/  ELECT P6, URZ, PT ;  /* 0x00000000003f782f */ /* 0x000fda00038c0000 */
.L_x_332:
[----:B------:R-:W-:Y:S04]  /*9b70*/  BSSY B0, `(.L_x_314) ;  /* 0x0000058000007945 */ /* 0x000fe80003800000 */
[----:B------:R-:W-:Y:S05]  /*9b80*/  @!P6 BRA `(.L_x_315) ;  /* 0x000000040058e947 */ /* 0x000fea0003800000 */
[----:B------:R-:W-:-:S04]  /*9b90*/  LOP3.LUT R19, R19, 0x2, RZ, 0xfc, !PT ;  /* 0x0000000213137812 */ /* 0x000fc800078efcff */
[----:B------:R-:W-:-:S13]  /*9ba0*/  ISETP.NE.AND P0, PT, R19, 0x3, PT ;  /* 0x000000031300780c */ /* 0x000fda0003f05270 */
[----:B------:R-:W-:Y:S05]  /*9bb0*/  @!P0 BRA `(.L_x_316) ;  /* 0x0000000000048947 */ /* 0x000fea0003800000 */
[----:B------:R-:W-:Y:S01]  /*9bc0*/  BPT.TRAP 0x1 ;  /* 0x000000040000795c */ /* 0x000fe20000300000 */
.L_x_316:
[----:B------:R-:W0:Y:S01]  /*9bd0*/  S2R R5, SR_CgaCtaId ;  /* 0x0000000000057919 */ /* 0x000e220000008800 */
[----:B------:R-:W-:Y:S02]  /*9be0*/  MOV R2, 0x400 ;  /* 0x0000040000027802 */ /* 0x000fe40000000f00 */
[----:B------:R-:W-:Y:S02]  /*9bf0*/  SHF.L.U32 R4, R0, 0x1f, RZ ;  /* 0x0000001f00047819 */ /* 0x000fe400000006ff */
[----:B0-----:R-:W-:-:S05]  /*9c00*/  LEA R2, R5, R2, 0x18 ;  /* 0x0000000205027211 */ /* 0x001fca00078ec0ff */
[----:B------:R-:W-:-:S04]  /*9c10*/  VIADD R2, R2, 0x48 ;  /* 0x0000004802027836 */ /* 0x000fc80000000000 */
[C---:B------:R-:W-:Y:S02]  /*9c20*/  IMAD R7, R3.reuse, 0x8, R2 ;  /* 0x0000000803077824 */ /* 0x040fe400078e0202 */
[----:B------:R-:W-:Y:S02]  /*9c30*/  VIADD R3, R3, 0x1 ;  /* 0x0000000103037836 */ /* 0x000fe40000000000 */
[----:B------:R-:W0:Y:S03]  /*9c40*/  SYNCS.PHASECHK.TRANS64.TRYWAIT P0, [R7+URZ], R4 ;  /* 0x00000004070075a7 */ /* 0x000e26000800017f */
[----:B------:R-:W-:-:S04]  /*9c50*/  ISETP.NE.AND P1, PT, R3, 0x9, PT ;  /* 0x000000090300780c */ /* 0x000fc80003f25270 */
[----:B------:R-:W-:Y:S02]  /*9c60*/  SEL R5, RZ, 0x1, P1 ;  /* 0x00000001ff057807 */ /* 0x000fe40000800000 */
[----:B------:R-:W-:Y:S02]  /*9c70*/  SEL R3, R3, RZ, P1 ;  /* 0x000000ff03037207 */ /* 0x000fe40000800000 */
[----:B------:R-:W-:-:S03]  /*9c80*/  LOP3.LUT R6, R0, R5, RZ, 0x3c, !PT ;  /* 0x0000000500067212 */ /* 0x000fc600078e3cff */
[----:B------:R-:W-:Y:S01]  /*9c90*/  IMAD R8, R3, 0x8, R2 ;  /* 0x0000000803087824 */ /* 0x000fe200078e0202 */
[----:B------:R-:W-:Y:S01]  /*9ca0*/  SHF.L.U32 R5, R6, 0x1f, RZ ;  /* 0x0000001f06057819 */ /* 0x000fe200000006ff */
[----:B0-----:R-:W-:Y:S06]  /*9cb0*/  @!P0 BRA `(.L_x_317) ;  /* 0x0000000400908947 */ /* 0x001fec0003800000 */
.L_x_333:
[----:B------:R-:W1:Y:S01]  /*9cc0*/  SYNCS.PHASECHK.TRANS64.TRYWAIT P0, [R8+URZ], R5 ;  /* 0x00000005080075a7 */ /* 0x000e62000800017f */
[----:B------:R-:W-:-:S05]  /*9cd0*/  VIADD R0, R3, 0x1 ;  /* 0x0000000103007836 */ /* 0x000fca0000000000 */
[----:B------:R-:W-:-:S04]  /*9ce0*/  ISETP.NE.AND P1, PT, R0, 0x9, PT ;  /* 0x000000090000780c */ /* 0x000fc80003f25270 */
[----:B------:R-:W-:Y:S02]  /*9cf0*/  SEL R3, RZ, 0x1, P1 ;  /* 0x00000001ff037807 */ /* 0x000fe40000800000 */
[----:B0-----:R-:W-:Y:S02]  /*9d00*/  SEL R7, R0, RZ, P1 ;  /* 0x000000ff00077207 */ /* 0x001fe40000800000 */
[----:B------:R-:W-:-:S03]  /*9d10*/  LOP3.LUT R6, R6, R3, RZ, 0x3c, !PT ;  /* 0x0000000306067212 */ /* 0x000fc600078e3cff */
[----:B------:R-:W-:Y:S01]  /*9d20*/  IMAD R9, R7, 0x8, R2 ;  /* 0x0000000807097824 */ /* 0x000fe200078e0202 */
[----:B------:R-:W-:Y:S01]  /*9d30*/  SHF.L.U32 R4, R6, 0x1f, RZ ;  /* 0x0000001f06047819 */ /* 0x000fe200000006ff */
[----:B-1----:R-:W-:Y:S06]  /*9d40*/  @!P0 BRA `(.L_x_318) ;  /* 0x0000000400808947 */ /* 0x002fec0003800000 */
.L_x_334:
[----:B------:R-:W1:Y:S01]  /*9d50*/  SYNCS.PHASECHK.TRANS64.TRYWAIT P0, [R9+URZ], R4 ;  /* 0x00000004090075a7 */ /* 0x000e62000800017f */
[----:B------:R-:W-:-:S05]  /*9d60*/  VIADD R0, R7, 0x1 ;  /* 0x0000000107007836 */ /* 0x000fca0000000000 */
[----:B------:R-:W-:-:S04]  /*9d70*/  ISETP.NE.AND P1, PT, R0, 0x9, PT ;  /* 0x000000090000780c */ /* 0x000fc80003f25270 */
[----:B------:R-:W-:Y:S02]  /*9d80*/  SEL R3, RZ, 0x1, P1 ;  /* 0x00000001ff037807 */ /* 0x000fe40000800000 */
[----:B------:R-:W-:Y:S02]  /*9d90*/  SEL R7, R0, RZ, P1 ;  /* 0x000000ff00077207 */ /* 0x000fe40000800000 */
[----:B------:R-:W-:-:S03]  /*9da0*/  LOP3.LUT R6, R6, R3, RZ, 0x3c, !PT ;  /* 0x0000000306067212 */ /* 0x000fc600078e3cff */
[----:B0-----:R-:W-:Y:S01]  /*9db0*/  IMAD R8, R7, 0x8, R2 ;  /* 0x0000000807087824 */ /* 0x001fe200078e0202 */
[----:B------:R-:W-:Y:S01]  /*9dc0*/  SHF.L.U32 R5, R6, 0x1f, RZ ;  /* 0x0000001f06057819 */ /* 0x000fe200000006ff */
[----:B-1----:R-:W-:Y:S06]  /*9dd0*/  @!P0 BRA `(.L_x_319) ;  /* 0x0000000400708947 */ /* 0x002fec0003800000 */
.L_x_335:
        /* <DEDUP_REMOVED lines=9> */
.L_x_336:
        /* <DEDUP_REMOVED lines=9> */
.L_x_337:
        /* <DEDUP_REMOVED lines=9> */
.L_x_338:
[----:B------:R-:W1:Y:S01]  /*9f90*/  SYNCS.PHASECHK.TRANS64.TRYWAIT P0, [R9+URZ], R4 ;  /* 0x00000004090075a7 */ /* 0x000e62000800017f */
[----:B------:R-:W-:-:S05]  /*9fa0*/  VIADD R0, R7, 0x1 ;  /* 0x0000000107007836 */ /* 0x000fca0000000000 */
[----:B------:R-:W-:-:S04]  /*9fb0*/  ISETP.NE.AND P1, PT, R0, 0x9, PT ;  /* 0x000000090000780c */ /* 0x000fc80003f25270 */
[----:B------:R-:W-:Y:S02]  /*9fc0*/  SEL R3, RZ, 0x1, P1 ;  /* 0x00000001ff037807 */ /* 0x000fe40000800000 */
[----:B------:R-:W-:Y:S02]  /*9fd0*/  SEL R7, R0, RZ, P1 ;  /* 0x000000ff00077207 */ /* 0x000fe40000800000 */
[----:B------:R-:W-:-:S03]  /*9fe0*/  LOP3.LUT R11, R6, R3, RZ, 0x3c, !PT ;  /* 0x00000003060b7212 */ /* 0x000fc600078e3cff */
[----:B------:R-:W-:Y:S01]  /*9ff0*/  IMAD R6, R7, 0x8, R2 ;  /* 0x0000000807067824 */ /* 0x000fe200078e0202 */
[----:B0-----:R-:W-:Y:S01]  /*a000*/  SHF.L.U32 R5, R11, 0x1f, RZ ;  /* 0x0000001f0b057819 */ /* 0x001fe200000006ff */
[----:B-1----:R-:W-:Y:S06]  /*a010*/  @!P0 BRA `(.L_x_323) ;  /* 0x0000000400308947 */ /* 0x002fec0003800000 */
.L_x_339:
[----:B------:R-:W1:Y:S01]  /*a020*/  SYNCS.PHASECHK.TRANS64.TRYWAIT P0, [R6+URZ], R5 ;  /* 0x00000005060075a7 */ /* 0x000e62000800017f */
[----:B------:R-:W-:-:S05]  /*a030*/  VIADD R0, R7, 0x1 ;  /* 0x0000000107007836 */ /* 0x000fca0000000000 */
[----:B------:R-:W-:-:S04]  /*a040*/  ISETP.NE.AND P1, PT, R0, 0x9, PT ;  /* 0x000000090000780c */ /* 0x000fc80003f25270 */
[----:B0-----:R-:W-:Y:S02]  /*a050*/  SEL R4, RZ, 0x1, P1 ;  /* 0x00000001ff047807 */ /* 0x001fe40000800000 */
[----:B------:R-:W-:Y:S02]  /*a060*/  SEL R3, R0, RZ, P1 ;  /* 0x000000ff00037207 */ /* 0x000fe40000800000 */
[----:B------:R-:W-:Y:S01]  /*a070*/  LOP3.LUT R0, R11, R4, RZ, 0x3c, !PT ;  /* 0x000000040b007212 */ /* 0x000fe200078e3cff */
[----:B-1----:R-:W-:Y:S06]  /*a080*/  @!P0 BRA `(.L_x_324) ;  /* 0x0000000400288947 */ /* 0x002fec0003800000 */
.L_x_340:
[----:B------:R-:W-:Y:S01]  /*a090*/  IMAD R3, R3, 0x8, R2 ;  /* 0x0000000803037824 */ /* 0x000fe200078e0202 */
[----:B------:R-:W-:-:S07]  /*a0a0*/  SHF.L.U32 R0, R0, 0x1f, RZ ;  /* 0x0000001f00007819 */ /* 0x000fce00000006ff */
.L_x_325:
[----:B-1----:R1:W2:Y:S02]  /*a0b0*/  SYNCS.PHASECHK.TRANS64.TRYWAIT P0, [R3+URZ], R0 ;  /* 0x00000000030075a7 */ /* 0x0022a4000800017f */
[----:B--2---:R-:W-:Y:S05]  /*a0c0*/  @!P0 NANOSLEEP.SYNCS 0x989680 ;  /* 0x009896800000895d */ /* 0x004fea0003900000 */
[----:B------:R-:W2:Y:S02]  /*a0d0*/  @!P0 SYNCS.PHASECHK.TRANS64 P0, [R3+URZ], R0 ;  /* 0x00000000030085a7 */ /* 0x000ea4000800007f */
[----:B--2---:R-:W-:Y:S05]  /*a0e0*/  @!P0 BRA `(.L_x_325) ;  /* 0xfffffffc00f08947 */ /* 0x004fea000383ffff */
.L_x_315:
[----:B------:R-:W-:Y:S05]  /*a0f0*/  BSYNC B0 ;  /* 0x0000000000007941 */ /* 0x000fea0003800000 */
.L_x_314:
[----:B------:R-:W-:Y:S05]  /*a100*/  EXIT ;  /* 0x000000000000794d */ /* 0x000fea0003800000 */
.L_x_22:
[----:B----4-:R4:W0:Y:S02]  /*a110*/  SYNCS.PHASECHK.TRANS64.TRYWAIT P1, [R3+URZ], R0 ;  /* 0x00000000030075a7 */ /* 0x010824000802017f */
[----:B0-----:R-:W-:Y:S05]  /*a120*/  @!P1 NANOSLEEP.SYNCS 0x989680 ;  /* 0x009896800000995d */ /* 0x001fea0003900000 */
[----:B------:R-:W0:Y:S02]  /*a130*/  @!P1 SYNCS.PHASECHK.TRANS64 P1, [R3+URZ], R0 ;  /* 0x00000000030095a7 */ /* 0x000e24000802007f */
[----:B0-----:R-:W-:Y:S05]  /*a140*/  @!P1 BRA `(.L_x_22) ;  /* 0xfffffffc00f09947 */ /* 0x001fea000383ffff */
[----:B------:R-:W-:Y:S05]  /*a150*/  BRA `(.L_x_21) ;  /* 0xffffff7400247947 */ /* 0x000fea000383ffff */
.L_x_27:
[----:B-1----:R1:W3:Y:S02]  /*a160*/  SYNCS.PHASECHK.TRANS64.TRYWAIT P1, [R5+URZ], R4 ;  /* 0x00000004050075a7 */ /* 0x0022e4000802017f */
[----:B---3--:R-:W-:Y:S05]  /*a170*/  @!P1 NANOSLEEP.SYNCS 0x989680 ;  /* 0x009896800000995d */ /* 0x008fea0003900000 */
[----:B------:R-:W3:Y:S02]  /*a180*/  @!P1 SYNCS.PHASECHK.TRANS64 P1, [R5+URZ], R4 ;  /* 0x00000004050095a7 */ /* 0x000ee4000802007f */
[----:B---3--:R-:W-:Y:S05]  /*a190*/  @!P1 BRA `(.L_x_27) ;  /* 0xfffffffc00f09947 */ /* 0x008fea000383ffff */
[----:B------:R-:W-:Y:S05]  /*a1a0*/  BRA `(.L_x_26) ;  /* 0xffffff7400d47947 */ /* 0x000fea000383ffff */
.L_x_302:
[----:B------:R-:W-:Y:S01]  /*a1b0*/  BSSY B1, `(.L_x_326) ;  /* 0x0000006000017945 */ /* 0x000fe20003800000 */
[----:B------:R-:W-:-:S07]  /*a1c0*/  IMAD.MOV.U32 R15, RZ, RZ, -0x1 ;  /* 0xffffffffff0f7424 */ /* 0x000fce00078e00ff */
[----:B------:R-:W-:Y:S05]  /*a1d0*/  WARPSYNC.COLLECTIVE R15, `(.L_x_327) ;  /* 0x000000000f0c7348 */ /* 0x000fea0003c00000 */
[----:B------:R-:W-:Y:S02]  /*a1e0*/  ELECT P6, UR62, PT ;  /* 0x00000000003e782f */ /* 0x000fe400038c0000 */
[----:B------:R-:W-:Y:S01]  /*a1f0*/  MOV R14, UR62 ;  /* 0x0000003e000e7c02 */ /* 0x000fe20008000f00 */
[----:B------:R-:W-:Y:S10]  /*a200*/  ENDCOLLECTIVE ;  /* 0x000000000000791b */ /* 0x000ff40003800000 */
.L_x_327:
[----:B------:R-:W-:Y:S05]  /*a210*/  BSYNC B1 ;  /* 0x0000000000017941 */ /* 0x000fea0003800000 */
.L_x_326:
[----:B------:R-:W-:Y:S05]  /*a220*/  BRA `(.L_x_328) ;  /* 0xffffffec008c7947 */ /* 0x000fea000383ffff */
.L_x_305:
[----:B-1----:R1:W2:Y:S02]  /*a230*/  SYNCS.PHASECHK.TRANS64.TRYWAIT P0, [R23+URZ+0x48], R14 ;  /* 0x0000480e170075a7 */ /* 0x0022a4000800017f */
[----:B--2---:R-:W-:Y:S05]  /*a240*/  @!P0 NANOSLEEP.SYNCS 0x989680 ;  /* 0x009896800000895d */ /* 0x004fea0003900000 */
[----:B------:R-:W2:Y:S02]  /*a250*/  @!P0 SYNCS.PHASECHK.TRANS64 P0, [R23+URZ+0x48], R14 ;  /* 0x0000480e170085a7 */ /* 0x000ea4000800007f */
[----:B--2---:R-:W-:Y:S05]  /*a260*/  @!P0 BRA `(.L_x_305) ;  /* 0xfffffffc00f08947 */ /* 0x004fea000383ffff */
[----:B------:R-:W-:Y:S05]  /*a270*/  BRA `(.L_x_329) ;  /* 0xffffffec00c47947 */ /* 0x000fea000383ffff */
.L_x_313:
[----:B------:R-:W-:Y:S01]  /*a280*/  BSSY B0, `(.L_x_330) ;  /* 0x0000006000007945 */ /* 0x000fe20003800000 */
[----:B------:R-:W-:-:S07]  /*a290*/  IMAD.MOV.U32 R15, RZ, RZ, -0x1 ;  /* 0xffffffffff0f7424 */ /* 0x000fce00078e00ff */
[----:B------:R-:W-:Y:S05]  /*a2a0*/  WARPSYNC.COLLECTIVE R15, `(.L_x_331) ;  /* 0x000000000f0c7348 */ /* 0x000fea0003c00000 */
[----:B------:R-:W-:Y:S02]  /*a2b0*/  ELECT P6, UR62, PT ;  /* 0x00000000003e782f */ /* 0x000fe400038c0000 */
[----:B------:R-:W-:Y:S01]  /*a2c0*/  MOV R14, UR62 ;  /* 0x0000003e000e7c02 */ /* 0x000fe20008000f00 */
[----:B------:R-:W-:Y:S10]  /*a2d0*/  ENDCOLLECTIVE ;  /* 0x000000000000791b */ /* 0x000ff40003800000 */
.L_x_331:
[----:B------:R-:W-:Y:S05]  /*a2e0*/  BSYNC B0 ;  /* 0x0000000000007941 */ /* 0x000fea0003800000 */
.L_x_330:
[----:B------:R-:W-:Y:S05]  /*a2f0*/  BRA `(.L_x_332) ;  /* 0xfffffff8001c7947 */ /* 0x000fea000383ffff */
.L_x_317:
[----:B0-----:R0:W1:Y:S02]  /*a300*/  SYNCS.PHASECHK.TRANS64.TRYWAIT P0, [R7+URZ], R4 ;  /* 0x00000004070075a7 */ /* 0x001064000800017f */
[----:B-1----:R-:W-:Y:S05]  /*a310*/  @!P0 NANOSLEEP.SYNCS 0x989680 ;  /* 0x009896800000895d */ /* 0x002fea0003900000 */
[----:B------:R-:W1:Y:S02]  /*a320*/  @!P0 SYNCS.PHASECHK.TRANS64 P0, [R7+URZ], R4 ;  /* 0x00000004070085a7 */ /* 0x000e64000800007f */
[----:B-1----:R-:W-:Y:S05]  /*a330*/  @!P0 BRA `(.L_x_317) ;  /* 0xfffffffc00f08947 */ /* 0x002fea000383ffff */
[----:B------:R-:W-:Y:S05]  /*a340*/  BRA `(.L_x_333) ;  /* 0xfffffff8005c7947 */ /* 0x000fea000383ffff */
.L_x_318:
[----:B0-----:R0:W1:Y:S02]  /*a350*/  SYNCS.PHASECHK.TRANS64.TRYWAIT P0, [R8+URZ], R5 ;  /* 0x00000005080075a7 */ /* 0x001064000800017f */
[----:B-1----:R-:W-:Y:S05]  /*a360*/  @!P0 NANOSLEEP.SYNCS 0x989680 ;  /* 0x009896800000895d */ /* 0x002fea0003900000 */
[----:B------:R-:W1:Y:S02]  /*a370*/  @!P0 SYNCS.PHASECHK.TRANS64 P0, [R8+URZ], R5 ;  /* 0x00000005080085a7 */ /* 0x000e64000800007f */
[----:B-1----:R-:W-:Y:S05]  /*a380*/  @!P0 BRA `(.L_x_318) ;  /* 0xfffffffc00f08947 */ /* 0x002fea000383ffff */
[----:B------:R-:W-:Y:S05]  /*a390*/  BRA `(.L_x_334) ;  /* 0xfffffff8006c7947 */ /* 0x000fea000383ffff */
.L_x_319:
[----:B0-----:R0:W1:Y:S02]  /*a3a0*/  SYNCS.PHASECHK.TRANS64.TRYWAIT P0, [R9+URZ], R4 ;  /* 0x00000004090075a7 */ /* 0x001064000800017f */
[----:B-1----:R-:W-:Y:S05]  /*a3b0*/  @!P0 NANOSLEEP.SYNCS 0x989680 ;  /* 0x009896800000895d */ /* 0x002fea0003900000 */
[----:B------:R-:W1:Y:S02]  /*a3c0*/  @!P0 SYNCS.PHASECHK.TRANS64 P0, [R9+URZ], R4 ;  /* 0x00000004090085a7 */ /* 0x000e64000800007f */
[----:B-1----:R-:W-:Y:S05]  /*a3d0*/  @!P0 BRA `(.L_x_319) ;  /* 0xfffffffc00f08947 */ /* 0x002fea000383ffff */
[----:B------:R-:W-:Y:S05]  /*a3e0*/  BRA `(.L_x_335) ;  /* 0xfffffff8007c7947 */ /* 0x000fea000383ffff */
.L_x_320:
[----:B0-----:R0:W1:Y:S02]  /*a3f0*/  SYNCS.PHASECHK.TRANS64.TRYWAIT P0, [R8+URZ], R5 ;  /* 0x00000005080075a7 */ /* 0x001064000800017f */
[----:B-1----:R-:W-:Y:S05]  /*a400*/  @!P0 NANOSLEEP.SYNCS 0x989680 ;  /* 0x009896800000895d */ /* 0x002fea0003900000 */
[----:B------:R-:W1:Y:S02]  /*a410*/  @!P0 SYNCS.PHASECHK.TRANS64 P0, [R8+URZ], R5 ;  /* 0x00000005080085a7 */ /* 0x000e64000800007f */
[----:B-1----:R-:W-:Y:S05]  /*a420*/  @!P0 BRA `(.L_x_320) ;  /* 0xfffffffc00f08947 */ /* 0x002fea000383ffff */
[----:B------:R-:W-:Y:S05]  /*a430*/  BRA `(.L_x_336) ;  /* 0xfffffff8008c7947 */ /* 0x000fea000383ffff */
.L_x_321:
[----:B0-----:R0:W1:Y:S02]  /*a440*/  SYNCS.PHASECHK.TRANS64.TRYWAIT P0, [R9+URZ], R4 ;  /* 0x00000004090075a7 */ /* 0x001064000800017f */
[----:B-1----:R-:W-:Y:S05]  /*a450*/  @!P0 NANOSLEEP.SYNCS 0x989680 ;  /* 0x009896800000895d */ /* 0x002fea0003900000 */
[----:B------:R-:W1:Y:S02]  /*a460*/  @!P0 SYNCS.PHASECHK.TRANS64 P0, [R9+URZ], R4 ;  /* 0x00000004090085a7 */ /* 0x000e64000800007f */
[----:B-1----:R-:W-:Y:S05]  /*a470*/  @!P0 BRA `(.L_x_321) ;  /* 0xfffffffc00f08947 */ /* 0x002fea000383ffff */
[----:B------:R-:W-:Y:S05]  /*a480*/  BRA `(.L_x_337) ;  /* 0xfffffff8009c7947 */ /* 0x000fea000383ffff */
.L_x_322:
[----:B0-----:R0:W1:Y:S02]  /*a490*/  SYNCS.PHASECHK.TRANS64.TRYWAIT P0, [R8+URZ], R5 ;  /* 0x00000005080075a7 */ /* 0x001064000800017f */
[----:B-1----:R-:W-:Y:S05]  /*a4a0*/  @!P0 NANOSLEEP.SYNCS 0x989680 ;  /* 0x009896800000895d */ /* 0x002fea0003900000 */
[----:B------:R-:W1:Y:S02]  /*a4b0*/  @!P0 SYNCS.PHASECHK.TRANS64 P0, [R8+URZ], R5 ;  /* 0x00000005080085a7 */ /* 0x000e64000800007f */
[----:B-1----:R-:W-:Y:S05]  /*a4c0*/  @!P0 BRA `(.L_x_322) ;  /* 0xfffffffc00f08947 */ /* 0x002fea000383ffff */
[----:B------:R-:W-:Y:S05]  /*a4d0*/  BRA `(.L_x_338) ;  /* 0xfffffff800ac7947 */ /* 0x000fea000383ffff */
.L_x_323:
[----:B0-----:R0:W1:Y:S02]  /*a4e0*/  SYNCS.PHASECHK.TRANS64.TRYWAIT P0, [R9+URZ], R4 ;  /* 0x00000004090075a7 */ /* 0x001064000800017f */
[----:B-1----:R-:W-:Y:S05]  /*a4f0*/  @!P0 NANOSLEEP.SYNCS 0x989680 ;  /* 0x009896800000895d */ /* 0x002fea0003900000 */
[----:B------:R-:W1:Y:S02]  /*a500*/  @!P0 SYNCS.PHASECHK.TRANS64 P0, [R9+URZ], R4 ;  /* 0x00000004090085a7 */ /* 0x000e64000800007f */
[----:B-1----:R-:W-:Y:S05]  /*a510*/  @!P0 BRA `(.L_x_323) ;  /* 0xfffffffc00f08947 */ /* 0x002fea000383ffff */
[----:B------:R-:W-:Y:S05]  /*a520*/  BRA `(.L_x_339) ;  /* 0xfffffff800bc7947 */ /* 0x000fea000383ffff */
.L_x_324:
[----:B0-----:R0:W1:Y:S02]  /*a530*/  SYNCS.PHASECHK.TRANS64.TRYWAIT P0, [R6+URZ], R5 ;  /* 0x00000005060075a7 */ /* 0x001064000800017f */
[----:B-1----:R-:W-:Y:S05]  /*a540*/  @!P0 NANOSLEEP.SYNCS 0x989680 ;  /* 0x009896800000895d */ /* 0x002fea0003900000 */
[----:B------:R-:W1:Y:S02]  /*a550*/  @!P0 SYNCS.PHASECHK.TRANS64 P0, [R6+URZ], R5 ;  /* 0x00000005060085a7 */ /* 0x000e64000800007f */
[----:B-1----:R-:W-:Y:S05]  /*a560*/  @!P0 BRA `(.L_x_324) ;  /* 0xfffffffc00f08947 */ /* 0x002fea000383ffff */
[----:B------:R-:W-:Y:S05]  /*a570*/  BRA `(.L_x_340) ;  /* 0xfffffff800c47947 */ /* 0x000fea000383ffff */
.L_x_341:
[----:B------:R-:W-:-:S00]  /*a580*/  BRA `(.L_x_341) ;  /* 0xfffffffc00fc7947 */ /* 0x000fc0000383ffff */
[----:B------:R-:W-:-:S00]  /*a590*/  NOP ;  /* 0x0000000000007918 */ /* 0x000fc00000000000 */
        /* <DEDUP_REMOVED lines=14> */
.L_x_342:


//--------------------- .nv.global.init           --------------------------
	.section	.nv.global.init,"aw",@progbits
.nv.global.init:
	.type		$str$22,@object
	.size		$str$22,($str$23 - $str$22)
$str$22:
        /*0000*/ 	.byte	0x6b, 0x5f, 0x74, 0x69, 0x6c, 0x65, 0x5f, 0x63, 0x6f, 0x75, 0x6e, 0x74, 0x20, 0x3e, 0x3d, 0x20
        /*0010*/ 	.byte	0x31, 0x00
	.type		$str$23,@object
	.size		$str$23,(__unnamed_1 - $str$23)
$str$23:
        /*0012*/ 	.byte	0x2f, 0x74, 0x6d, 0x70, 0x2f, 0x63, 0x75, 0x74, 0x6c, 0x61, 0x73, 0x73, 0x5f, 0x73, 0x77, 0x65
        /*0022*/ 	.byte	0x65, 0x70, 0x5f, 0x73, 0x72, 0x63, 0x2f, 0x69, 0x6e, 0x63, 0x6c, 0x75, 0x64, 0x65, 0x2f, 0x63
        /*0032*/ 	.byte	0x75, 0x74, 0x6c, 0x61, 0x73, 0x73, 0x2f, 0x67, 0x65, 0x6d, 0x6d, 0x2f, 0x63, 0x6f, 0x6c, 0x6c
        /*0042*/ 	.byte	0x65, 0x63, 0x74, 0x69, 0x76, 0x65, 0x2f, 0x73, 0x6d, 0x39, 0x30, 0x5f, 0x6d, 0x6d, 0x61, 0x5f
        /*0052*/ 	.byte	0x74, 0x6d, 0x61, 0x5f, 0x67, 0x6d, 0x6d, 0x61, 0x5f, 0x73, 0x73, 0x5f, 0x77, 0x61, 0x72, 0x70
        /*0062*/ 	.byte	0x73, 0x70, 0x65, 0x63, 0x69, 0x61, 0x6c, 0x69, 0x7a, 0x65, 0x64, 0x2e, 0x68, 0x70, 0x70, 0x00
	.type		__unnamed_1,@object
	.size		__unnamed_1,(.L_0 - __unnamed_1)
__unnamed_1:
        /*0072*/ 	.byte	0x76, 0x6f, 0x69, 0x64, 0x20, 0x63, 0x75, 0x74, 0x6c, 0x61, 0x73, 0x73, 0x3a, 0x3a, 0x67, 0x65
        /* <DEDUP_REMOVED lines=172> */
        /*0b42*/ 	.byte	0x69, 0x64, 0x65, 0x6e, 0x74, 0x69, 0x74, 0x79, 0x5d, 0x00
.L_0:


//--------------------- .nv.shared._ZN7cutlass13device_kernelINS_4gemm6kernel13GemmUniversalIN4cute5tupleIJiiiiEEENS1_10collective13CollectiveMmaINS1_34MainloopSm90TmaGmmaWarpSpecializedILi9ENS5_IJNS4_1CILi2EEENSA_ILi1EEESC_EEENS1_35KernelTmaWarpSpecializedCooperativeEEENS5_IJNSA_ILi128EEENSA_ILi256EEENSA_ILi64EEEEEEaNS5_IJlSC_lEEEaSK_NS4_8TiledMMAINS4_8MMA_AtomIJNS4_4SM904GMMA27MMA_64x256x32_S32S8S8_SS_TNEEEENS4_6LayoutISD_NS5_IJSC_NSA_ILi0EEESS_EEEEENS5_IJNS4_10UnderscoreESV_SV_EEEEENS4_13SM90_TMA_LOADENS4_14ComposedLayoutINS4_7SwizzleILi2ELi4ELi3EEENS4_18smem_ptr_flag_bitsILi8EEENSR_INS5_IJNSA_ILi8EEESI_EEENS5_IJSI_SC_EEEEEEEvNS4_8identityENS4_23SM90_TMA_LOAD_MULTICASTES18_vS19_EENS_8epilogue10collective6detail29Sm90TmaWarpSpecializedAdapterINS1D_15DefaultEpilogueIaSK_SK_NS1C_6thread17LinearCombinationIaLi1EiiLNS1H_9ScaleType4KindE0ELNS_15FloatRoundStyleE2EaEENS1_15EpilogueDefaultEEEEEvvEEEEvNT_6ParamsE --------------------------
	.section	.nv.shared._ZN7cutlass13device_kernelINS_4gemm6kernel13GemmUniversalIN4cute5tupleIJiiiiEEENS1_10collective13CollectiveMmaINS1_34MainloopSm90TmaGmmaWarpSpecializedILi9ENS5_IJNS4_1CILi2EEENSA_ILi1EEESC_EEENS1_35KernelTmaWarpSpecializedCooperativeEEENS5_IJNSA_ILi128EEENSA_ILi256EEENSA_ILi64EEEEEEaNS5_IJlSC_lEEEaSK_NS4_8TiledMMAINS4_8MMA_AtomIJNS4_4SM904GMMA27MMA_64x256x32_S32S8S8_SS_TNEEEENS4_6LayoutISD_NS5_IJSC_NSA_ILi0EEESS_EEEEENS5_IJNS4_10UnderscoreESV_SV_EEEEENS4_13SM90_TMA_LOADENS4_14ComposedLayoutINS4_7SwizzleILi2ELi4ELi3EEENS4_18smem_ptr_flag_bitsILi8EEENSR_INS5_IJNSA_ILi8EEESI_EEENS5_IJSI_SC_EEEEEEEvNS4_8identityENS4_23SM90_TMA_LOAD_MULTICASTES18_vS19_EENS_8epilogue10collective6detail29Sm90TmaWarpSpecializedAdapterINS1D_15DefaultEpilogueIaSK_SK_NS1C_6thread17LinearCombinationIaLi1EiiLNS1H_9ScaleType4KindE0ELNS_15FloatRoundStyleE2EaEENS1_15EpilogueDefaultEEEEEvvEEEEvNT_6ParamsE,"aw",@nobits
	.sectionflags	@""
	.align	16
	.zero		1024


//--------------------- .nv.shared.reserved.0     --------------------------
	.section	.nv.shared.reserved.0,"aw",@nobits
	.weak		__nv_reservedSMEM_offset_0_alias
	.size		__nv_reservedSMEM_offset_0_alias, 0, 0
	.other		__nv_reservedSMEM_offset_0_alias,@"STO_CUDA_RESERVED_SHARED STV_DEFAULT"
__nv_reservedSMEM_offset_0_alias:
	.zero		0


//--------------------- .nv.global                --------------------------
	.section	.nv.global,"aw",@nobits
.nv.global:
	.type		_ZN39_INTERNAL_b572b761_4_k_cu_be6d8337_51914cute1_E,@object
	.size		_ZN39_INTERNAL_b572b761_4_k_cu_be6d8337_51914cute1_E,(_ZN39_INTERNAL_b572b761_4_k_cu_be6d8337_51914cuda3std3__45__cpo6cbeginE - _ZN39_INTERNAL_b572b761_4_k_cu_be6d8337_51914cute1_E)
_ZN39_INTERNAL_b572b761_4_k_cu_be6d8337_51914cute1_E:
	.zero		1
	.type		_ZN39_INTERNAL_b572b761_4_k_cu_be6d8337_51914cuda3std3__45__cpo6cbeginE,@object
	.size		_ZN39_INTERNAL_b572b761_4_k_cu_be6d8337_51914cuda3std3__45__cpo6cbeginE,(_ZN39_INTERNAL_b572b761_4_k_cu_be6d8337_51914cuda3std3__48in_placeE - _ZN39_INTERNAL_b572b761_4_k_cu_be6d8337_51914cuda3std3__45__cpo6cbeginE)
_ZN39_INTERNAL_b572b761_4_k_cu_be6d8337_51914cuda3std3__45__cpo6cbeginE:
	.zero		1
	.type		_ZN39_INTERNAL_b572b761_4_k_cu_be6d8337_51914cuda3std3__48in_placeE,@object
	.size		_ZN39_INTERNAL_b572b761_4_k_cu_be6d8337_51914cuda3std3__48in_placeE,(_ZN39_INTERNAL_b572b761_4_k_cu_be6d8337_51914cuda3std6ranges3__45__cpo9iter_moveE - _ZN39_INTERNAL_b572b761_4_k_cu_be6d8337_51914cuda3std3__48in_placeE)
_ZN39_INTERNAL_b572b761_4_k_cu_be6d8337_51914cuda3std3__48in_placeE:
	.zero		1
	.type		_ZN39_INTERNAL_b572b761_4_k_cu_be6d8337_51914cuda3std6ranges3__45__cpo9iter_moveE,@object
	.size		_ZN39_INTERNAL_b572b761_4_k_cu_be6d8337_51914cuda3std6ranges3__45__cpo9iter_moveE,(_ZN39_INTERNAL_b572b761_4_k_cu_be6d8337_51914cuda3std3__45__cpo5beginE - _ZN39_INTERNAL_b572b761_4_k_cu_be6d8337_51914cuda3std6ranges3__45__cpo9iter_moveE)
_ZN39_INTERNAL_b572b761_4_k_cu_be6d8337_51914cuda3std6ranges3__45__cpo9iter_moveE:
	.zero		1
	.type		_ZN39_INTERNAL_b572b761_4_k_cu_be6d8337_51914cuda3std3__45__cpo5beginE,@object
	.size		_ZN39_INTERNAL_b572b761_4_k_cu_be6d8337_51914cuda3std3__45__cpo5beginE,(_ZN39_INTERNAL_b572b761_4_k_cu_be6d8337_51914cuda3std3__441_GLOBAL__N__b572b761_4_k_cu_be6d8337_51916ignoreE - _ZN39_INTERNAL_b572b761_4_k_cu_be6d8337_51914cuda3std3__45__cpo5beginE)
_ZN39_INTERNAL_b572b761_4_k_cu_be6d8337_51914cuda3std3__45__cpo5beginE:
	.zero		1
	.type		_ZN39_INTERNAL_b572b761_4_k_cu_be6d8337_51914cuda3std3__441_GLOBAL__N__b572b761_4_k_cu_be6d8337_51916ignoreE,@object
	.size		_ZN39_INTERNAL_b572b761_4_k_cu_be6d8337_51914cuda3std3__441_GLOBAL__N__b572b761_4_k_cu_be6d8337_51916ignoreE,(_ZN39_INTERNAL_b572b761_4_k_cu_be6d8337_51914cute7productE - _ZN39_INTERNAL_b572b761_4_k_cu_be6d8337_51914cuda3std3__441_GLOBAL__N__b572b761_4_k_cu_be6d8337_51916ignoreE)
_ZN39_INTERNAL_b572b761_4_k_cu_be6d8337_51914cuda3std3__441_GLOBAL__N__b572b761_4_k_cu_be6d8337_51916ignoreE:
	.zero		1
	.type		_ZN39_INTERNAL_b572b761_4_k_cu_be6d8337_51914cute7productE,@object
	.size		_ZN39_INTERNAL_b572b761_4_k_cu_be6d8337_51914cute7productE,(_ZN39_INTERNAL_b572b761_4_k_cu_be6d8337_51914cuda3std3__45__cpo3endE - _ZN39_INTERNAL_b572b761_4_k_cu_be6d8337_51914cute7productE)
_ZN39_INTERNAL_b572b761_4_k_cu_be6d8337_51914cute7productE:
	.zero		1
	.type		_ZN39_INTERNAL_b572b761_4_k_cu_be6d8337_51914cuda3std3__45__cpo3endE,@object
	.size		_ZN39_INTERNAL_b572b761_4_k_cu_be6d8337_51914cuda3std3__45__cpo3endE,(_ZN39_INTERNAL_b572b761_4_k_cu_be6d8337_51914cuda3std3__419piecewise_constructE - _ZN39_INTERNAL_b572b761_4_k_cu_be6d8337_51914cuda3std3__45__cpo3endE)
_ZN39_INTERNAL_b572b761_4_k_cu_be6d8337_51914cuda3std3__45__cpo3endE:
	.zero		1
	.type		_ZN39_INTERNAL_b572b761_4_k_cu_be6d8337_51914cuda3std3__419piecewise_constructE,@object
	.size		_ZN39_INTERNAL_b572b761_4_k_cu_be6d8337_51914cuda3std3__419piecewise_constructE,(_ZN39_INTERNAL_b572b761_4_k_cu_be6d8337_51914cuda3std3__45__cpo4cendE - _ZN39_INTERNAL_b572b761_4_k_cu_be6d8337_51914cuda3std3__419piecewise_constructE)
_ZN39_INTERNAL_b572b761_4_k_cu_be6d8337_51914cuda3std3__419piecewise_constructE:
	.zero		1
	.type		_ZN39_INTERNAL_b572b761_4_k_cu_be6d8337_51914cuda3std3__45__cpo4cendE,@object
	.size		_ZN39_INTERNAL_b572b761_4_k_cu_be6d8337_51914cuda3std3__45__cpo4cendE,(_ZN39_INTERNAL_b572b761_4_k_cu_be6d8337_51914cuda3std6ranges3__45__cpo4swapE - _ZN39_INTERNAL_b572b761_4_k_cu_be6d8337_51914cuda3std3__45__cpo4cendE)
_ZN39_INTERNAL_b572b761_4_k_cu_be6d8337_51914cuda3std3__45__cpo4cendE:
	.zero		1
	.type		_ZN39_INTERNAL_b572b761_4_k_cu_be6d8337_51914cuda3std6ranges3__45__cpo4swapE,@object
	.size		_ZN39_INTERNAL_b572b761_4_k_cu_be6d8337_51914cuda3std6ranges3__45__cpo4swapE,(.L_8 - _ZN39_INTERNAL_b572b761_4_k_cu_be6d8337_51914cuda3std6ranges3__45__cpo4swapE)
_ZN39_INTERNAL_b572b761_4_k_cu_be6d8337_51914cuda3std6ranges3__45__cpo4swapE:
	.zero		1
.L_8:


//--------------------- .nv.constant0._ZN7cutlass13device_kernelINS_4gemm6kernel13GemmUniversalIN4cute5tupleIJiiiiEEENS1_10collective13CollectiveMmaINS1_34MainloopSm90TmaGmmaWarpSpecializedILi9ENS5_IJNS4_1CILi2EEENSA_ILi1EEESC_EEENS1_35KernelTmaWarpSpecializedCooperativeEEENS5_IJNSA_ILi128EEENSA_ILi256EEENSA_ILi64EEEEEEaNS5_IJlSC_lEEEaSK_NS4_8TiledMMAINS4_8MMA_AtomIJNS4_4SM904GMMA27MMA_64x256x32_S32S8S8_SS_TNEEEENS4_6LayoutISD_NS5_IJSC_NSA_ILi0EEESS_EEEEENS5_IJNS4_10UnderscoreESV_SV_EEEEENS4_13SM90_TMA_LOADENS4_14ComposedLayoutINS4_7SwizzleILi2ELi4ELi3EEENS4_18smem_ptr_flag_bitsILi8EEENSR_INS5_IJNSA_ILi8EEESI_EEENS5_IJSI_SC_EEEEEEEvNS4_8identityENS4_23SM90_TMA_LOAD_MULTICASTES18_vS19_EENS_8epilogue10collective6detail29Sm90TmaWarpSpecializedAdapterINS1D_15DefaultEpilogueIaSK_SK_NS1C_6thread17LinearCombinationIaLi1EiiLNS1H_9ScaleType4KindE0ELNS_15FloatRoundStyleE2EaEENS1_15EpilogueDefaultEEEEEvvEEEEvNT_6ParamsE --------------------------
	.section	.nv.constant0._ZN7cutlass13device_kernelINS_4gemm6kernel13GemmUniversalIN4cute5tupleIJiiiiEEENS1_10collective13CollectiveMmaINS1_34MainloopSm90TmaGmmaWarpSpecializedILi9ENS5_IJNS4_1CILi2EEENSA_ILi1EEESC_EEENS1_35KernelTmaWarpSpecializedCooperativeEEENS5_IJNSA_ILi128EEENSA_ILi256EEENSA_ILi64EEEEEEaNS5_IJlSC_lEEEaSK_NS4_8TiledMMAINS4_8MMA_AtomIJNS4_4SM904GMMA27MMA_64x256x32_S32S8S8_SS_TNEEEENS4_6LayoutISD_NS5_IJSC_NSA_ILi0EEESS_EEEEENS5_IJNS4_10UnderscoreESV_SV_EEEEENS4_13SM90_TMA_LOADENS4_14ComposedLayoutINS4_7SwizzleILi2ELi4ELi3EEENS4_18smem_ptr_flag_bitsILi8EEENSR_INS5_IJNSA_ILi8EEESI_EEENS5_IJSI_SC_EEEEEEEvNS4_8identityENS4_23SM90_TMA_LOAD_MULTICASTES18_vS19_EENS_8epilogue10collective6detail29Sm90TmaWarpSpecializedAdapterINS1D_15DefaultEpilogueIaSK_SK_NS1C_6thread17LinearCombinationIaLi1EiiLNS1H_9ScaleType4KindE0ELNS_15FloatRoundStyleE2EaEENS1_15EpilogueDefaultEEEEEvvEEEEvNT_6ParamsE,"a",@progbits
	.sectionflags	@""
	.align	4
.nv.constant0._ZN7cutlass13device_kernelINS_4gemm6kernel13GemmUniversalIN4cute5tupleIJiiiiEEENS1_10collective13CollectiveMmaINS1_34MainloopSm90TmaGmmaWarpSpecializedILi9ENS5_IJNS4_1CILi2EEENSA_ILi1EEESC_EEENS1_35KernelTmaWarpSpecializedCooperativeEEENS5_IJNSA_ILi128EEENSA_ILi256EEENSA_ILi64EEEEEEaNS5_IJlSC_lEEEaSK_NS4_8TiledMMAINS4_8MMA_AtomIJNS4_4SM904GMMA27MMA_64x256x32_S32S8S8_SS_TNEEEENS4_6LayoutISD_NS5_IJSC_NSA_ILi0EEESS_EEEEENS5_IJNS4_10UnderscoreESV_SV_EEEEENS4_13SM90_TMA_LOADENS4_14ComposedLayoutINS4_7SwizzleILi2ELi4ELi3EEENS4_18smem_ptr_flag_bitsILi8EEENSR_INS5_IJNSA_ILi8EEESI_EEENS5_IJSI_SC_EEEEEEEvNS4_8identityENS4_23SM90_TMA_LOAD_MULTICASTES18_vS19_EENS_8epilogue10collective6detail29Sm90TmaWarpSpecializedAdapterINS1D_15DefaultEpilogueIaSK_SK_NS1C_6thread17LinearCombinationIaLi1EiiLNS1H_9ScaleType4KindE0ELNS_15FloatRoundStyleE2EaEENS1_15EpilogueDefaultEEEEEvvEEEEvNT_6ParamsE:
	.zero		1664


//--------------------- SYMBOLS --------------------------

	.type		.nv.reservedSmem.offset0,@object
	.size		.nv.reservedSmem.offset0,0x4
	.type		__assertfail,@function
